	.target	sm_90a

	.elftype	@"ET_EXEC"


//--------------------- .note.nv.tkinfo           --------------------------
	.section	.note.nv.tkinfo,"",@"SHT_NOTE"
	.sectionflags	@"SHF_NOTE_NV_TKINFO"
	.tkinfo
        /*0018*/ 	.word	0x00000002
        /*0030*/ 	.string	""
        /*0030*/ 	.string	"ptxas"
        /*0030*/ 	.string	"Cuda compilation tools, release 13.0, V13.0.88"
        /*0030*/ 	.string	"Build cuda_13.0.r13.0/compiler.36424714_0"
        /*0030*/ 	.string	"-v  -suppress-debug-info  -lineinfo  -arch sm_90a "



//--------------------- .note.nv.cuinfo           --------------------------
	.section	.note.nv.cuinfo,"",@"SHT_NOTE"
	.sectionflags	@"SHF_NOTE_NV_CUINFO"
        /*0018*/ 	.short	0x0002
        /*001a*/ 	.short	0x005a
        /*001c*/ 	.short	0x0082
	.zero		2


//--------------------- .nv.info                  --------------------------
	.section	.nv.info,"",@"SHT_CUDA_INFO"
	.align	4


	//----- nvinfo : EIATTR_REGCOUNT
	.align		4
        /*0000*/ 	.byte	0x04, 0x2f
        /*0002*/ 	.short	(.L_1 - .L_0)
	.align		4
.L_0:
        /*0004*/ 	.word	index@(matmul_kernel)
        /*0008*/ 	.word	0x000000ff


	//----- nvinfo : EIATTR_FRAME_SIZE
	.align		4
.L_1:
        /*000c*/ 	.byte	0x04, 0x11
        /*000e*/ 	.short	(.L_3 - .L_2)
	.align		4
.L_2:
        /*0010*/ 	.word	index@(matmul_kernel)
        /*0014*/ 	.word	0x000001c0


	//----- nvinfo : EIATTR_MIN_STACK_SIZE
	.align		4
.L_3:
        /*0018*/ 	.byte	0x04, 0x12
        /*001a*/ 	.short	(.L_5 - .L_4)
	.align		4
.L_4:
        /*001c*/ 	.word	index@(matmul_kernel)
        /*0020*/ 	.word	0x000001c0
.L_5:


//--------------------- .nv.compat                --------------------------
	.section	.nv.compat,"",@"SHT_CUDA_COMPAT_INFO"
	.align	4
        /*0000*/ 	.byte	0x02, 0x09, 0x01, 0x00, 0x02, 0x02, 0x04, 0x00, 0x02, 0x05, 0x05, 0x00, 0x03, 0x07, 0x01, 0x01
        /*0010*/ 	.byte	0x02, 0x03, 0x00, 0x00, 0x02, 0x06, 0x01, 0x00, 0x04, 0x0b, 0x08, 0x00, 0x00, 0x00, 0x00, 0x00
        /*0020*/ 	.byte	0x00, 0x00, 0x00, 0x00


//--------------------- .nv.info.matmul_kernel    --------------------------
	.section	.nv.info.matmul_kernel,"",@"SHT_CUDA_INFO"
	.sectionflags	@""
	.align	4


	//----- nvinfo : EIATTR_CUDA_API_VERSION
	.align		4
        /*0000*/ 	.byte	0x04, 0x37
        /*0002*/ 	.short	(.L_7 - .L_6)
.L_6:
        /*0004*/ 	.word	0x00000082


	//----- nvinfo : EIATTR_KPARAM_INFO
	.align		4
.L_7:
        /*0008*/ 	.byte	0x04, 0x17
        /*000a*/ 	.short	(.L_9 - .L_8)
.L_8:
        /*000c*/ 	.word	0x00000000
        /*0010*/ 	.short	0x000d
        /*0012*/ 	.short	0x0048
        /*0014*/ 	.byte	0x00, 0xf4, 0x21, 0x00


	//----- nvinfo : EIATTR_KPARAM_INFO
	.align		4
.L_9:
        /*0018*/ 	.byte	0x04, 0x17
        /*001a*/ 	.short	(.L_11 - .L_10)
.L_10:
        /*001c*/ 	.word	0x00000000
        /*0020*/ 	.short	0x000c
        /*0022*/ 	.short	0x0040
        /*0024*/ 	.byte	0x00, 0xf4, 0x21, 0x00


	//----- nvinfo : EIATTR_KPARAM_INFO
	.align		4
.L_11:
        /*0028*/ 	.byte	0x04, 0x17
        /*002a*/ 	.short	(.L_13 - .L_12)
.L_12:
        /*002c*/ 	.word	0x00000000
        /*0030*/ 	.short	0x000b
        /*0032*/ 	.short	0x0038
        /*0034*/ 	.byte	0x00, 0xf0, 0x11, 0x00


	//----- nvinfo : EIATTR_KPARAM_INFO
	.align		4
.L_13:
        /*0038*/ 	.byte	0x04, 0x17
        /*003a*/ 	.short	(.L_15 - .L_14)
.L_14:
        /*003c*/ 	.word	0x00000000
        /*0040*/ 	.short	0x000a
        /*0042*/ 	.short	0x0034
        /*0044*/ 	.byte	0x00, 0xf0, 0x11, 0x00


	//----- nvinfo : EIATTR_KPARAM_INFO
	.align		4
.L_15:
        /*0048*/ 	.byte	0x04, 0x17
        /*004a*/ 	.short	(.L_17 - .L_16)
.L_16:
        /*004c*/ 	.word	0x00000000
        /*0050*/ 	.short	0x0009
        /*0052*/ 	.short	0x0030
        /*0054*/ 	.byte	0x00, 0xf0, 0x11, 0x00


	//----- nvinfo : EIATTR_KPARAM_INFO
	.align		4
.L_17:
        /*0058*/ 	.byte	0x04, 0x17
        /*005a*/ 	.short	(.L_19 - .L_18)
.L_18:
        /*005c*/ 	.word	0x00000000
        /*0060*/ 	.short	0x0008
        /*0062*/ 	.short	0x002c
        /*0064*/ 	.byte	0x00, 0xf0, 0x11, 0x00


	//----- nvinfo : EIATTR_KPARAM_INFO
	.align		4
.L_19:
        /*0068*/ 	.byte	0x04, 0x17
        /*006a*/ 	.short	(.L_21 - .L_20)
.L_20:
        /*006c*/ 	.word	0x00000000
        /*0070*/ 	.short	0x0007
        /*0072*/ 	.short	0x0028
        /*0074*/ 	.byte	0x00, 0xf0, 0x11, 0x00


	//----- nvinfo : EIATTR_KPARAM_INFO
	.align		4
.L_21:
        /*0078*/ 	.byte	0x04, 0x17
        /*007a*/ 	.short	(.L_23 - .L_22)
.L_22:
        /*007c*/ 	.word	0x00000000
        /*0080*/ 	.short	0x0006
        /*0082*/ 	.short	0x0024
        /*0084*/ 	.byte	0x00, 0xf0, 0x11, 0x00


	//----- nvinfo : EIATTR_KPARAM_INFO
	.align		4
.L_23:
        /*0088*/ 	.byte	0x04, 0x17
        /*008a*/ 	.short	(.L_25 - .L_24)
.L_24:
        /*008c*/ 	.word	0x00000000
        /*0090*/ 	.short	0x0005
        /*0092*/ 	.short	0x0020
        /*0094*/ 	.byte	0x00, 0xf0, 0x11, 0x00


	//----- nvinfo : EIATTR_KPARAM_INFO
	.align		4
.L_25:
        /*0098*/ 	.byte	0x04, 0x17
        /*009a*/ 	.short	(.L_27 - .L_26)
.L_26:
        /*009c*/ 	.word	0x00000000
        /*00a0*/ 	.short	0x0004
        /*00a2*/ 	.short	0x001c
        /*00a4*/ 	.byte	0x00, 0xf0, 0x11, 0x00


	//----- nvinfo : EIATTR_KPARAM_INFO
	.align		4
.L_27:
        /*00a8*/ 	.byte	0x04, 0x17
        /*00aa*/ 	.short	(.L_29 - .L_28)
.L_28:
        /*00ac*/ 	.word	0x00000000
        /*00b0*/ 	.short	0x0003
        /*00b2*/ 	.short	0x0018
        /*00b4*/ 	.byte	0x00, 0xf0, 0x11, 0x00


	//----- nvinfo : EIATTR_KPARAM_INFO
	.align		4
.L_29:
        /*00b8*/ 	.byte	0x04, 0x17
        /*00ba*/ 	.short	(.L_31 - .L_30)
.L_30:
        /*00bc*/ 	.word	0x00000000
        /*00c0*/ 	.short	0x0002
        /*00c2*/ 	.short	0x0010
        /*00c4*/ 	.byte	0x00, 0xf4, 0x21, 0x00


	//----- nvinfo : EIATTR_KPARAM_INFO
	.align		4
.L_31:
        /*00c8*/ 	.byte	0x04, 0x17
        /*00ca*/ 	.short	(.L_33 - .L_32)
.L_32:
        /*00cc*/ 	.word	0x00000000
        /*00d0*/ 	.short	0x0001
        /*00d2*/ 	.short	0x0008
        /*00d4*/ 	.byte	0x00, 0xf4, 0x21, 0x00


	//----- nvinfo : EIATTR_KPARAM_INFO
	.align		4
.L_33:
        /*00d8*/ 	.byte	0x04, 0x17
        /*00da*/ 	.short	(.L_35 - .L_34)
.L_34:
        /*00dc*/ 	.word	0x00000000
        /*00e0*/ 	.short	0x0000
        /*00e2*/ 	.short	0x0000
        /*00e4*/ 	.byte	0x00, 0xf4, 0x21, 0x00


	//----- nvinfo : EIATTR_SPARSE_MMA_MASK
	.align		4
.L_35:
        /*00e8*/ 	.byte	0x03, 0x50
        /*00ea*/ 	.short	0x0000


	//----- nvinfo : EIATTR_MAXREG_COUNT
	.align		4
        /*00ec*/ 	.byte	0x03, 0x1b
        /*00ee*/ 	.short	0x00ff


	//----- nvinfo : EIATTR_NUM_BARRIERS
	.align		4
        /*00f0*/ 	.byte	0x02, 0x4c
        /*00f2*/ 	.byte	0x01
	.zero		1


	//----- nvinfo : EIATTR_ANNOTATIONS
	.align		4
        /*00f4*/ 	.byte	0x04, 0x55
        /*00f6*/ 	.short	(.L_37 - .L_36)


	//   ....[0]....
.L_36:
        /*00f8*/ 	.word	0x00000001
        /*00fc*/ 	.byte	0x30, 0x05, 0x00, 0x00, 0x01, 0x00, 0x00, 0x00, 0xa0, 0x05, 0x00, 0x00, 0x01, 0x00, 0x00, 0x00
        /* <DEDUP_REMOVED lines=190> */
        /*0cec*/ 	.byte	0x40, 0xa8, 0x00, 0x00, 0x01, 0x00, 0x00, 0x00, 0xa0, 0xa8, 0x00, 0x00


	//----- nvinfo : EIATTR_MERCURY_ISA_VERSION
	.align		4
.L_37:
        /*0cf8*/ 	.byte	0x03, 0x5f
        /*0cfa*/ 	.short	0x0101


	//----- nvinfo : EIATTR_EXIT_INSTR_OFFSETS
	.align		4
        /*0cfc*/ 	.byte	0x04, 0x1c
        /*0cfe*/ 	.short	(.L_39 - .L_38)


	//   ....[0]....
.L_38:
        /*0d00*/ 	.word	0x0000f440


	//   ....[1]....
        /*0d04*/ 	.word	0x0000f460


	//----- nvinfo : EIATTR_REQNTID
	.align		4
.L_39:
        /*0d08*/ 	.byte	0x04, 0x10
        /*0d0a*/ 	.short	(.L_41 - .L_40)
.L_40:
        /*0d0c*/ 	.word	0x00000080
        /*0d10*/ 	.word	0x00000001
        /*0d14*/ 	.word	0x00000001


	//----- nvinfo : EIATTR_CBANK_PARAM_SIZE
	.align		4
.L_41:
        /*0d18*/ 	.byte	0x03, 0x19
        /*0d1a*/ 	.short	0x0050


	//----- nvinfo : EIATTR_PARAM_CBANK
	.align		4
        /*0d1c*/ 	.byte	0x04, 0x0a
        /*0d1e*/ 	.short	(.L_43 - .L_42)
	.align		4
.L_42:
        /*0d20*/ 	.word	index@(.nv.constant0.matmul_kernel)
        /*0d24*/ 	.short	0x0210
        /*0d26*/ 	.short	0x0050


	//----- nvinfo : EIATTR_SW_WAR
	.align		4
.L_43:
        /*0d28*/ 	.byte	0x04, 0x36
        /*0d2a*/ 	.short	(.L_45 - .L_44)
.L_44:
        /*0d2c*/ 	.word	0x00000008
.L_45:


//--------------------- .nv.callgraph             --------------------------
	.section	.nv.callgraph,"",@"SHT_CUDA_CALLGRAPH"
	.align	4
	.sectionentsize	8
	.align		4
        /*0000*/ 	.word	0x00000000
	.align		4
        /*0004*/ 	.word	0xffffffff
	.align		4
        /*0008*/ 	.word	0x00000000
	.align		4
        /*000c*/ 	.word	0xfffffffe
	.align		4
        /*0010*/ 	.word	0x00000000
	.align		4
        /*0014*/ 	.word	0xfffffffd
	.align		4
        /*0018*/ 	.word	0x00000000
	.align		4
        /*001c*/ 	.word	0xfffffffc


//--------------------- .text.matmul_kernel       --------------------------
	.section	.text.matmul_kernel,"ax",@progbits
	.align	128
        .global         matmul_kernel
        .type           matmul_kernel,@function
        .size           matmul_kernel,(.L_x_4 - matmul_kernel)
        .other          matmul_kernel,@"STO_CUDA_ENTRY STV_DEFAULT"
matmul_kernel:
.text.matmul_kernel:
[----:B------:R-:W0:Y:S08]  /*0000*/  LDC R1, c[0x0][0x28] ;  /* 0x00000a00ff017b82 */ /* 0x000e300000000800 */
[----:B------:R-:W1:Y:S01]  /*0010*/  LDC.64 R48, c[0x0][0x228] ;  /* 0x00008a00ff307b82 */ /* 0x000e620000000a00 */
[----:B------:R-:W2:Y:S01]  /*0020*/  S2R R5, SR_CTAID.X ;  /* 0x0000000000057919 */ /* 0x000ea20000002500 */
[----:B0-----:R-:W-:Y:S01]  /*0030*/  VIADD R1, R1, 0xfffffe40 ;  /* 0xfffffe4001017836 */ /* 0x001fe20000000000 */
[----:B------:R-:W-:Y:S01]  /*0040*/  ULDC UR5, c[0x0][0x230] ;  /* 0x00008c0000057ab9 */ /* 0x000fe20000000800 */
[----:B------:R-:W-:Y:S01]  /*0050*/  UMOV UR4, 0x400 ;  /* 0x0000040000047882 */ /* 0x000fe20000000000 */
[----:B------:R-:W0:Y:S01]  /*0060*/  S2R R153, SR_TID.X ;  /* 0x0000000000997919 */ /* 0x000e220000002100 */
[----:B------:R-:W-:-:S02]  /*0070*/  ULDC.64 UR14, c[0x0][0x208] ;  /* 0x00008200000e7ab9 */ /* 0x000fc40000000a00 */
[----:B------:R-:W3:Y:S08]  /*0080*/  LDC R12, c[0x0][0x230] ;  /* 0x00008c00ff0c7b82 */ /* 0x000ef00000000800 */
[----:B------:R-:W4:Y:S01]  /*0090*/  S2UR UR12, SR_CgaCtaId ;  /* 0x00000000000c79c3 */ /* 0x000f220000008800 */
[----:B-1----:R-:W-:-:S05]  /*00a0*/  VIADD R0, R49, 0x7f ;  /* 0x0000007f31007836 */ /* 0x002fca0000000000 */
[----:B------:R-:W-:Y:S01]  /*00b0*/  SHF.R.S32.HI R3, RZ, 0x1f, R0 ;  /* 0x0000001fff037819 */ /* 0x000fe20000011400 */
[----:B---3--:R-:W-:-:S03]  /*00c0*/  VIADD R12, R12, 0x3f ;  /* 0x0000003f0c0c7836 */ /* 0x008fc60000000000 */
[----:B------:R-:W-:Y:S02]  /*00d0*/  LEA.HI R3, R3, R0, RZ, 0x7 ;  /* 0x0000000003037211 */ /* 0x000fe400078f38ff */
[----:B--2---:R-:W-:Y:S02]  /*00e0*/  IABS R8, R5 ;  /* 0x0000000500087213 */ /* 0x004fe40000000000 */
[----:B------:R-:W-:Y:S02]  /*00f0*/  SHF.R.S32.HI R4, RZ, 0x7, R3 ;  /* 0x00000007ff047819 */ /* 0x000fe40000011403 */
[----:B0-----:R-:W-:Y:S01]  /*0100*/  LOP3.LUT R152, R153, 0x7f, RZ, 0xc0, !PT ;  /* 0x0000007f99987812 */ /* 0x001fe200078ec0ff */
[----:B----4-:R-:W-:Y:S01]  /*0110*/  ULEA UR12, UR12, UR4, 0x18 ;  /* 0x000000040c0c7291 */ /* 0x010fe2000f8ec03f */
[-C--:B------:R-:W-:Y:S02]  /*0120*/  IABS R7, R4.reuse ;  /* 0x0000000400077213 */ /* 0x080fe40000000000 */
[----:B------:R-:W-:-:S02]  /*0130*/  IABS R10, R4 ;  /* 0x00000004000a7213 */ /* 0x000fc40000000000 */
[----:B------:R-:W0:Y:S08]  /*0140*/  I2F.RP R0, R7 ;  /* 0x0000000700007306 */ /* 0x000e300000209400 */
[----:B0-----:R-:W0:Y:S02]  /*0150*/  MUFU.RCP R0, R0 ;  /* 0x0000000000007308 */ /* 0x001e240000001000 */
[----:B0-----:R-:W-:-:S02]  /*0160*/  VIADD R2, R0, 0xffffffe ;  /* 0x0ffffffe00027836 */ /* 0x001fc40000000000 */
[----:B------:R-:W-:-:S04]  /*0170*/  IMAD.MOV R0, RZ, RZ, -R10 ;  /* 0x000000ffff007224 */ /* 0x000fc800078e0a0a */
[----:B------:R0:W1:Y:S02]  /*0180*/  F2I.FTZ.U32.TRUNC.NTZ R3, R2 ;  /* 0x0000000200037305 */ /* 0x000064000021f000 */
[----:B0-----:R-:W-:Y:S02]  /*0190*/  IMAD.MOV.U32 R2, RZ, RZ, RZ ;  /* 0x000000ffff027224 */ /* 0x001fe400078e00ff */
[----:B-1----:R-:W-:-:S04]  /*01a0*/  IMAD.MOV R6, RZ, RZ, -R3 ;  /* 0x000000ffff067224 */ /* 0x002fc800078e0a03 */
[----:B------:R-:W-:Y:S02]  /*01b0*/  IMAD R9, R6, R7, RZ ;  /* 0x0000000706097224 */ /* 0x000fe400078e02ff */
[----:B------:R-:W-:Y:S02]  /*01c0*/  IMAD.MOV.U32 R6, RZ, RZ, R8 ;  /* 0x000000ffff067224 */ /* 0x000fe400078e0008 */
[----:B------:R-:W-:-:S06]  /*01d0*/  IMAD.HI.U32 R3, R3, R9, R2 ;  /* 0x0000000903037227 */ /* 0x000fcc00078e0002 */
[----:B------:R-:W-:-:S04]  /*01e0*/  IMAD.HI.U32 R3, R3, R6, RZ ;  /* 0x0000000603037227 */ /* 0x000fc800078e00ff */
[----:B------:R-:W-:-:S05]  /*01f0*/  IMAD R0, R3, R0, R6 ;  /* 0x0000000003007224 */ /* 0x000fca00078e0206 */
[----:B------:R-:W-:-:S13]  /*0200*/  ISETP.GT.U32.AND P1, PT, R7, R0, PT ;  /* 0x000000000700720c */ /* 0x000fda0003f24070 */
[----:B------:R-:W-:Y:S02]  /*0210*/  @!P1 IMAD.IADD R0, R0, 0x1, -R7 ;  /* 0x0000000100009824 */ /* 0x000fe400078e0a07 */
[----:B------:R-:W-:Y:S01]  /*0220*/  @!P1 VIADD R3, R3, 0x1 ;  /* 0x0000000103039836 */ /* 0x000fe20000000000 */
[----:B------:R-:W-:Y:S02]  /*0230*/  ISETP.NE.AND P1, PT, R4, RZ, PT ;  /* 0x000000ff0400720c */ /* 0x000fe40003f25270 */
[----:B------:R-:W-:Y:S02]  /*0240*/  ISETP.GE.U32.AND P0, PT, R0, R7, PT ;  /* 0x000000070000720c */ /* 0x000fe40003f06070 */
[----:B------:R-:W-:-:S04]  /*0250*/  LOP3.LUT R0, R5, R4, RZ, 0x3c, !PT ;  /* 0x0000000405007212 */ /* 0x000fc800078e3cff */
[----:B------:R-:W-:Y:S01]  /*0260*/  ISETP.GE.AND P2, PT, R0, RZ, PT ;  /* 0x000000ff0000720c */ /* 0x000fe20003f46270 */
[----:B------:R-:W-:-:S06]  /*0270*/  VIADD R0, R48, 0x7f ;  /* 0x0000007f30007836 */ /* 0x000fcc0000000000 */
[----:B------:R-:W-:-:S04]  /*0280*/  @P0 VIADD R3, R3, 0x1 ;  /* 0x0000000103030836 */ /* 0x000fc80000000000 */
[----:B------:R-:W-:Y:S01]  /*0290*/  IMAD.MOV.U32 R8, RZ, RZ, R3 ;  /* 0x000000ffff087224 */ /* 0x000fe200078e0003 */
[----:B------:R-:W-:-:S03]  /*02a0*/  SHF.R.S32.HI R3, RZ, 0x1f, R0 ;  /* 0x0000001fff037819 */ /* 0x000fc60000011400 */
[----:B------:R-:W-:Y:S01]  /*02b0*/  @!P2 IMAD.MOV R8, RZ, RZ, -R8 ;  /* 0x000000ffff08a224 */ /* 0x000fe200078e0a08 */
[----:B------:R-:W-:Y:S02]  /*02c0*/  LEA.HI R3, R3, R0, RZ, 0x7 ;  /* 0x0000000003037211 */ /* 0x000fe400078f38ff */
[----:B------:R-:W-:-:S04]  /*02d0*/  @!P1 LOP3.LUT R8, RZ, R4, RZ, 0x33, !PT ;  /* 0x00000004ff089212 */ /* 0x000fc800078e33ff */
[----:B------:R-:W-:Y:S01]  /*02e0*/  LEA.HI.SX32 R3, R3, -R8, 0x19 ;  /* 0x8000000803037211 */ /* 0x000fe200078fcaff */
[----:B------:R-:W-:-:S03]  /*02f0*/  IMAD.MOV R6, RZ, RZ, -R8 ;  /* 0x000000ffff067224 */ /* 0x000fc600078e0a08 */
[----:B------:R-:W-:Y:S01]  /*0300*/  VIMNMX R9, R3, 0x1, PT ;  /* 0x0000000103097848 */ /* 0x000fe20003fe0100 */
[----:B------:R-:W-:-:S03]  /*0310*/  IMAD R6, R4, R6, R5 ;  /* 0x0000000604067224 */ /* 0x000fc600078e0205 */
[-C--:B------:R-:W-:Y:S02]  /*0320*/  IABS R7, R9.reuse ;  /* 0x0000000900077213 */ /* 0x080fe40000000000 */
[----:B------:R-:W-:Y:S02]  /*0330*/  IABS R11, R9 ;  /* 0x00000009000b7213 */ /* 0x000fe40000000000 */
[----:B------:R-:W0:Y:S08]  /*0340*/  I2F.RP R0, R7 ;  /* 0x0000000700007306 */ /* 0x000e300000209400 */
[----:B0-----:R-:W0:Y:S02]  /*0350*/  MUFU.RCP R0, R0 ;  /* 0x0000000000007308 */ /* 0x001e240000001000 */
[----:B0-----:R-:W-:-:S02]  /*0360*/  VIADD R2, R0, 0xffffffe ;  /* 0x0ffffffe00027836 */ /* 0x001fc40000000000 */
[----:B------:R-:W-:-:S04]  /*0370*/  IMAD.MOV R0, RZ, RZ, -R11 ;  /* 0x000000ffff007224 */ /* 0x000fc800078e0a0b */
[----:B------:R0:W1:Y:S02]  /*0380*/  F2I.FTZ.U32.TRUNC.NTZ R3, R2 ;  /* 0x0000000200037305 */ /* 0x000064000021f000 */
[----:B0-----:R-:W-:Y:S02]  /*0390*/  IMAD.MOV.U32 R2, RZ, RZ, RZ ;  /* 0x000000ffff027224 */ /* 0x001fe400078e00ff */
[----:B-1----:R-:W-:-:S04]  /*03a0*/  IMAD.MOV R10, RZ, RZ, -R3 ;  /* 0x000000ffff0a7224 */ /* 0x002fc800078e0a03 */
[----:B------:R-:W-:Y:S01]  /*03b0*/  IMAD.MOV.U32 R4, RZ, RZ, R10 ;  /* 0x000000ffff047224 */ /* 0x000fe200078e000a */
[----:B------:R-:W-:-:S03]  /*03c0*/  IABS R10, R6 ;  /* 0x00000006000a7213 */ /* 0x000fc60000000000 */
[----:B------:R-:W-:Y:S02]  /*03d0*/  IMAD R5, R4, R7, RZ ;  /* 0x0000000704057224 */ /* 0x000fe400078e02ff */
[----:B------:R-:W-:Y:S02]  /*03e0*/  IMAD.MOV.U32 R4, RZ, RZ, R10 ;  /* 0x000000ffff047224 */ /* 0x000fe400078e000a */
[----:B------:R-:W-:-:S06]  /*03f0*/  IMAD.HI.U32 R3, R3, R5, R2 ;  /* 0x0000000503037227 */ /* 0x000fcc00078e0002 */
[----:B------:R-:W-:-:S04]  /*0400*/  IMAD.HI.U32 R3, R3, R4, RZ ;  /* 0x0000000403037227 */ /* 0x000fc800078e00ff */
[----:B------:R-:W-:Y:S02]  /*0410*/  IMAD R0, R3, R0, R4 ;  /* 0x0000000003007224 */ /* 0x000fe400078e0204 */
[----:B------:R-:W-:-:S03]  /*0420*/  IMAD.U32 R4, RZ, RZ, UR5 ;  /* 0x00000005ff047e24 */ /* 0x000fc6000f8e00ff */
[----:B------:R-:W-:-:S13]  /*0430*/  ISETP.GT.U32.AND P1, PT, R7, R0, PT ;  /* 0x000000000700720c */ /* 0x000fda0003f24070 */
[----:B------:R-:W-:Y:S02]  /*0440*/  @!P1 IMAD.IADD R0, R0, 0x1, -R7 ;  /* 0x0000000100009824 */ /* 0x000fe400078e0a07 */
[----:B------:R-:W-:Y:S01]  /*0450*/  @!P1 VIADD R3, R3, 0x1 ;  /* 0x0000000103039836 */ /* 0x000fe20000000000 */
[----:B------:R-:W-:Y:S02]  /*0460*/  ISETP.NE.AND P1, PT, R9, RZ, PT ;  /* 0x000000ff0900720c */ /* 0x000fe40003f25270 */
[----:B------:R-:W-:Y:S02]  /*0470*/  ISETP.GE.U32.AND P0, PT, R0, R7, PT ;  /* 0x000000070000720c */ /* 0x000fe40003f06070 */
[----:B------:R-:W-:-:S04]  /*0480*/  LOP3.LUT R0, R6, R9, RZ, 0x3c, !PT ;  /* 0x0000000906007212 */ /* 0x000fc800078e3cff */
[----:B------:R-:W-:-:S07]  /*0490*/  ISETP.GE.AND P2, PT, R0, RZ, PT ;  /* 0x000000ff0000720c */ /* 0x000fce0003f46270 */
[----:B------:R-:W-:Y:S01]  /*04a0*/  @P0 VIADD R3, R3, 0x1 ;  /* 0x0000000103030836 */ /* 0x000fe20000000000 */
[----:B------:R-:W-:-:S05]  /*04b0*/  ISETP.GT.AND P0, PT, R12, 0x3f, PT ;  /* 0x0000003f0c00780c */ /* 0x000fca0003f04270 */
[----:B------:R-:W-:Y:S01]  /*04c0*/  @!P2 IMAD.MOV R3, RZ, RZ, -R3 ;  /* 0x000000ffff03a224 */ /* 0x000fe200078e0a03 */
[----:B------:R-:W-:-:S05]  /*04d0*/  @!P1 LOP3.LUT R3, RZ, R9, RZ, 0x33, !PT ;  /* 0x00000009ff039212 */ /* 0x000fca00078e33ff */
[----:B------:R-:W-:Y:S02]  /*04e0*/  IMAD.MOV R0, RZ, RZ, -R3 ;  /* 0x000000ffff007224 */ /* 0x000fe400078e0a03 */
[----:B------:R-:W-:Y:S02]  /*04f0*/  IMAD.SHL.U32 R2, R3, 0x80, RZ ;  /* 0x0000008003027824 */ /* 0x000fe400078e00ff */
[----:B------:R-:W-:-:S04]  /*0500*/  IMAD R0, R9, R0, R6 ;  /* 0x0000000009007224 */ /* 0x000fc800078e0206 */
[----:B------:R-:W-:-:S04]  /*0510*/  IMAD.IADD R0, R8, 0x1, R0 ;  /* 0x0000000108007824 */ /* 0x000fc800078e0200 */
[----:B------:R-:W-:-:S05]  /*0520*/  IMAD R17, R0, 0x80, R152 ;  /* 0x0000008000117824 */ /* 0x000fca00078e0298 */
[----:B------:R0:W-:Y:S01]  /*0530*/  STL [R1+0x170], R17 ;  /* 0x0001701101007387 */ /* 0x0001e20000100800 */
[----:B------:R-:W-:Y:S05]  /*0540*/  @P0 BRA `(.L_x_0) ;  /* 0x00000004000c0947 */ /* 0x000fea0003800000 */
[----:B------:R-:W-:Y:S01]  /*0550*/  IMAD.SHL.U32 R0, R153, 0x8, RZ ;  /* 0x0000000899007824 */ /* 0x000fe200078e00ff */
[----:B------:R-:W-:Y:S02]  /*0560*/  CS2R R88, SRZ ;  /* 0x0000000000587805 */ /* 0x000fe4000001ff00 */
[----:B------:R-:W-:Y:S02]  /*0570*/  CS2R R90, SRZ ;  /* 0x00000000005a7805 */ /* 0x000fe4000001ff00 */
[----:B------:R-:W-:Y:S02]  /*0580*/  CS2R R92, SRZ ;  /* 0x00000000005c7805 */ /* 0x000fe4000001ff00 */
[----:B------:R-:W-:Y:S01]  /*0590*/  CS2R R94, SRZ ;  /* 0x00000000005e7805 */ /* 0x000fe2000001ff00 */
[----:B------:R1:W-:Y:S01]  /*05a0*/  STL [R1+0x174], R0 ;  /* 0x0001740001007387 */ /* 0x0003e20000100800 */
[----:B------:R-:W-:Y:S02]  /*05b0*/  CS2R R96, SRZ ;  /* 0x0000000000607805 */ /* 0x000fe4000001ff00 */
[----:B------:R-:W-:-:S02]  /*05c0*/  CS2R R98, SRZ ;  /* 0x0000000000627805 */ /* 0x000fc4000001ff00 */
[----:B------:R-:W-:Y:S02]  /*05d0*/  CS2R R100, SRZ ;  /* 0x0000000000647805 */ /* 0x000fe4000001ff00 */
[----:B------:R-:W-:Y:S02]  /*05e0*/  CS2R R102, SRZ ;  /* 0x0000000000667805 */ /* 0x000fe4000001ff00 */
[----:B------:R-:W-:Y:S02]  /*05f0*/  CS2R R104, SRZ ;  /* 0x0000000000687805 */ /* 0x000fe4000001ff00 */
[----:B------:R-:W-:Y:S02]  /*0600*/  CS2R R106, SRZ ;  /* 0x00000000006a7805 */ /* 0x000fe4000001ff00 */
        /* <DEDUP_REMOVED lines=53> */
[----:B------:R-:W-:Y:S01]  /*0960*/  CS2R R86, SRZ ;  /* 0x0000000000567805 */ /* 0x000fe2000001ff00 */
[----:B-1----:R-:W-:Y:S06]  /*0970*/  BRA `(.L_x_1) ;  /* 0x0000009c00b07947 */ /* 0x002fec0003800000 */
.L_x_0:
[----:B------:R-:W-:Y:S01]  /*0980*/  IABS R11, R48 ;  /* 0x00000030000b7213 */ /* 0x000fe20000000000 */
[----:B------:R-:W-:Y:S01]  /*0990*/  ULDC UR4, c[0x0][0x234] ;  /* 0x00008d0000047ab9 */ /* 0x000fe20000000800 */
[----:B------:R-:W-:Y:S01]  /*09a0*/  IABS R3, R49 ;  /* 0x0000003100037213 */ /* 0x000fe20000000000 */
[----:B------:R-:W-:Y:S01]  /*09b0*/  ULDC.64 UR8, c[0x0][0x218] ;  /* 0x0000860000087ab9 */ /* 0x000fe20000000a00 */
[----:B------:R-:W1:Y:S01]  /*09c0*/  I2F.RP R0, R11 ;  /* 0x0000000b00007306 */ /* 0x000e620000209400 */
[----:B------:R-:W-:Y:S01]  /*09d0*/  ISETP.GE.AND P1, PT, R17, RZ, PT ;  /* 0x000000ff1100720c */ /* 0x000fe20003f26270 */
[----:B------:R-:W-:Y:S01]  /*09e0*/  ULDC.64 UR6, c[0x0][0x210] ;  /* 0x0000840000067ab9 */ /* 0x000fe20000000a00 */
[----:B------:R-:W-:Y:S01]  /*09f0*/  LEA.HI R64, R153, R2, RZ, 0x1a ;  /* 0x0000000299407211 */ /* 0x000fe200078fd0ff */
[----:B------:R-:W-:Y:S01]  /*0a00*/  USHF.R.U32.HI UR13, URZ, 0x4, UR12 ;  /* 0x000000043f0d7899 */ /* 0x000fe2000801160c */
[----:B------:R-:W-:Y:S01]  /*0a10*/  CS2R R92, SRZ ;  /* 0x00000000005c7805 */ /* 0x000fe2000001ff00 */
[----:B------:R-:W-:Y:S01]  /*0a20*/  UMOV UR5, URZ ;  /* 0x0000003f00057c82 */ /* 0x000fe20008000000 */
[----:B------:R-:W-:Y:S01]  /*0a30*/  CS2R R94, SRZ ;  /* 0x00000000005e7805 */ /* 0x000fe2000001ff00 */
[----:B------:R-:W2:Y:S01]  /*0a40*/  I2F.RP R5, R3 ;  /* 0x0000000300057306 */ /* 0x000ea20000209400 */
[C---:B------:R-:W-:Y:S01]  /*0a50*/  VIADD R77, R64.reuse, 0x7e ;  /* 0x0000007e404d7836 */ /* 0x040fe20000000000 */
[----:B------:R-:W-:Y:S01]  /*0a60*/  USGXT.U32 UR13, UR13, 0xe ;  /* 0x0000000e0d0d789a */ /* 0x000fe20008000000 */
[C---:B------:R-:W-:Y:S01]  /*0a70*/  VIADD R79, R64.reuse, 0x6e ;  /* 0x0000006e404f7836 */ /* 0x040fe20000000000 */
[----:B------:R-:W-:Y:S01]  /*0a80*/  CS2R R96, SRZ ;  /* 0x0000000000607805 */ /* 0x000fe2000001ff00 */
[C---:B------:R-:W-:Y:S01]  /*0a90*/  VIADD R81, R64.reuse, 0x5e ;  /* 0x0000005e40517836 */ /* 0x040fe20000000000 */
[----:B------:R-:W-:Y:S01]  /*0aa0*/  CS2R R98, SRZ ;  /* 0x0000000000627805 */ /* 0x000fe2000001ff00 */
[C---:B------:R-:W-:Y:S01]  /*0ab0*/  VIADD R83, R64.reuse, 0x4e ;  /* 0x0000004e40537836 */ /* 0x040fe20000000000 */
[----:B-1----:R-:W1:Y:S01]  /*0ac0*/  MUFU.RCP R0, R0 ;  /* 0x0000000000007308 */ /* 0x002e620000001000 */
[C---:B------:R-:W-:Y:S01]  /*0ad0*/  VIADD R85, R64.reuse, 0x3e ;  /* 0x0000003e40557836 */ /* 0x040fe20000000000 */
[----:B------:R-:W-:Y:S01]  /*0ae0*/  CS2R R100, SRZ ;  /* 0x0000000000647805 */ /* 0x000fe2000001ff00 */
[C---:B------:R-:W-:Y:S01]  /*0af0*/  VIADD R86, R64.reuse, 0x2e ;  /* 0x0000002e40567836 */ /* 0x040fe20000000000 */
[----:B------:R-:W-:Y:S01]  /*0b00*/  CS2R R102, SRZ ;  /* 0x0000000000667805 */ /* 0x000fe2000001ff00 */
[C---:B------:R-:W-:Y:S01]  /*0b10*/  VIADD R87, R64.reuse, 0x1e ;  /* 0x0000001e40577836 */ /* 0x040fe20000000000 */
[----:B------:R-:W-:Y:S01]  /*0b20*/  CS2R R104, SRZ ;  /* 0x0000000000687805 */ /* 0x000fe2000001ff00 */
[----:B------:R-:W-:Y:S01]  /*0b30*/  VIADD R64, R64, 0xe ;  /* 0x0000000e40407836 */ /* 0x000fe20000000000 */
[----:B--2---:R-:W2:Y:S01]  /*0b40*/  MUFU.RCP R5, R5 ;  /* 0x0000000500057308 */ /* 0x004ea20000001000 */
[----:B------:R-:W-:-:S02]  /*0b50*/  CS2R R106, SRZ ;  /* 0x00000000006a7805 */ /* 0x000fc4000001ff00 */
[----:B------:R-:W-:Y:S02]  /*0b60*/  IABS R71, R87 ;  /* 0x0000005700477213 */ /* 0x000fe40000000000 */
[----:B------:R-:W-:Y:S02]  /*0b70*/  CS2R R108, SRZ ;  /* 0x00000000006c7805 */ /* 0x000fe4000001ff00 */
[----:B------:R-:W-:Y:S02]  /*0b80*/  IABS R73, R64 ;  /* 0x0000004000497213 */ /* 0x000fe40000000000 */
[----:B------:R-:W-:Y:S02]  /*0b90*/  CS2R R110, SRZ ;  /* 0x00000000006e7805 */ /* 0x000fe4000001ff00 */
[----:B------:R-:W-:Y:S02]  /*0ba0*/  CS2R R112, SRZ ;  /* 0x0000000000707805 */ /* 0x000fe4000001ff00 */
[----:B------:R-:W-:-:S02]  /*0bb0*/  CS2R R114, SRZ ;  /* 0x0000000000727805 */ /* 0x000fc4000001ff00 */
[----:B------:R-:W-:Y:S01]  /*0bc0*/  CS2R R116, SRZ ;  /* 0x0000000000747805 */ /* 0x000fe2000001ff00 */
[----:B-1----:R-:W-:Y:S01]  /*0bd0*/  VIADD R6, R0, 0xffffffe ;  /* 0x0ffffffe00067836 */ /* 0x002fe20000000000 */
[----:B------:R-:W-:Y:S02]  /*0be0*/  IABS R0, R17 ;  /* 0x0000001100007213 */ /* 0x000fe40000000000 */
[----:B------:R-:W-:Y:S02]  /*0bf0*/  CS2R R118, SRZ ;  /* 0x0000000000767805 */ /* 0x000fe4000001ff00 */
[----:B------:R-:W-:Y:S01]  /*0c00*/  CS2R R120, SRZ ;  /* 0x0000000000787805 */ /* 0x000fe2000001ff00 */
[----:B------:R1:W3:Y:S01]  /*0c10*/  F2I.FTZ.U32.TRUNC.NTZ R7, R6 ;  /* 0x0000000600077305 */ /* 0x0002e2000021f000 */
[----:B------:R-:W-:Y:S02]  /*0c20*/  CS2R R122, SRZ ;  /* 0x00000000007a7805 */ /* 0x000fe4000001ff00 */
[----:B------:R-:W-:-:S02]  /*0c30*/  CS2R R124, SRZ ;  /* 0x00000000007c7805 */ /* 0x000fc4000001ff00 */
[----:B------:R-:W-:Y:S01]  /*0c40*/  CS2R R126, SRZ ;  /* 0x00000000007e7805 */ /* 0x000fe2000001ff00 */
[----:B--2---:R-:W-:Y:S01]  /*0c50*/  VIADD R8, R5, 0xffffffe ;  /* 0x0ffffffe05087836 */ /* 0x004fe20000000000 */
[----:B------:R-:W-:Y:S02]  /*0c60*/  CS2R R128, SRZ ;  /* 0x0000000000807805 */ /* 0x000fe4000001ff00 */
[----:B------:R-:W-:Y:S02]  /*0c70*/  CS2R R130, SRZ ;  /* 0x0000000000827805 */ /* 0x000fe4000001ff00 */
[----:B------:R-:W-:Y:S01]  /*0c80*/  CS2R R132, SRZ ;  /* 0x0000000000847805 */ /* 0x000fe2000001ff00 */
[----:B------:R2:W4:Y:S01]  /*0c90*/  F2I.FTZ.U32.TRUNC.NTZ R9, R8 ;  /* 0x0000000800097305 */ /* 0x000522000021f000 */
[----:B-1----:R-:W-:Y:S01]  /*0ca0*/  IMAD.MOV.U32 R6, RZ, RZ, RZ ;  /* 0x000000ffff067224 */ /* 0x002fe200078e00ff */
[----:B------:R-:W-:Y:S02]  /*0cb0*/  CS2R R134, SRZ ;  /* 0x0000000000867805 */ /* 0x000fe4000001ff00 */
[----:B------:R-:W-:-:S02]  /*0cc0*/  CS2R R136, SRZ ;  /* 0x0000000000887805 */ /* 0x000fc4000001ff00 */
[----:B------:R-:W-:Y:S02]  /*0cd0*/  CS2R R138, SRZ ;  /* 0x00000000008a7805 */ /* 0x000fe4000001ff00 */
[----:B------:R-:W-:Y:S02]  /*0ce0*/  CS2R R140, SRZ ;  /* 0x00000000008c7805 */ /* 0x000fe4000001ff00 */
[----:B------:R-:W-:Y:S01]  /*0cf0*/  CS2R R142, SRZ ;  /* 0x00000000008e7805 */ /* 0x000fe2000001ff00 */
[----:B---3--:R-:W-:Y:S01]  /*0d00*/  IMAD.MOV R10, RZ, RZ, -R7 ;  /* 0x000000ffff0a7224 */ /* 0x008fe200078e0a07 */
[----:B------:R-:W-:Y:S01]  /*0d10*/  CS2R R144, SRZ ;  /* 0x0000000000907805 */ /* 0x000fe2000001ff00 */
[----:B--2---:R-:W-:Y:S01]  /*0d20*/  IMAD.MOV.U32 R8, RZ, RZ, RZ ;  /* 0x000000ffff087224 */ /* 0x004fe200078e00ff */
[----:B------:R-:W-:Y:S01]  /*0d30*/  CS2R R146, SRZ ;  /* 0x0000000000927805 */ /* 0x000fe2000001ff00 */
[----:B------:R-:W-:Y:S01]  /*0d40*/  IMAD R13, R10, R11, RZ ;  /* 0x0000000b0a0d7224 */ /* 0x000fe200078e02ff */
[----:B------:R-:W-:-:S02]  /*0d50*/  CS2R R148, SRZ ;  /* 0x0000000000947805 */ /* 0x000fc4000001ff00 */
[----:B------:R-:W-:Y:S01]  /*0d60*/  CS2R R150, SRZ ;  /* 0x0000000000967805 */ /* 0x000fe2000001ff00 */
[----:B------:R-:W-:Y:S01]  /*0d70*/  UMOV UR10, 0xfffffffe ;  /* 0xfffffffe000a7882 */ /* 0x000fe20000000000 */
[----:B------:R-:W-:Y:S01]  /*0d80*/  IMAD.HI.U32 R7, R7, R13, R6 ;  /* 0x0000000d07077227 */ /* 0x000fe200078e0006 */
[----:B------:R-:W-:Y:S01]  /*0d90*/  SHF.R.U32.HI R6, RZ, 0x6, R153 ;  /* 0x00000006ff067819 */ /* 0x000fe20000011699 */
[----:B------:R-:W-:Y:S01]  /*0da0*/  UMOV UR11, 0x7fffffdf ;  /* 0x7fffffdf000b7882 */ /* 0x000fe20000000000 */
[----:B------:R-:W-:Y:S02]  /*0db0*/  ULDC UR16, c[0x0][0x238] ;  /* 0x00008e0000107ab9 */ /* 0x000fe40000000800 */
[----:B------:R-:W-:Y:S01]  /*0dc0*/  SGXT.U32 R5, R6, 0x1 ;  /* 0x000000010605781a */ /* 0x000fe20000000000 */
[----:B------:R-:W-:-:S03]  /*0dd0*/  IMAD.HI.U32 R7, R7, R0, RZ ;  /* 0x0000000007077227 */ /* 0x000fc600078e00ff */
[----:B------:R-:W-:Y:S01]  /*0de0*/  LOP3.LUT R5, R2, R5, RZ, 0xfc, !PT ;  /* 0x0000000502057212 */ /* 0x000fe200078efcff */
[----:B------:R-:W-:Y:S02]  /*0df0*/  IMAD.MOV R7, RZ, RZ, -R7 ;  /* 0x000000ffff077224 */ /* 0x000fe400078e0a07 */
[--C-:B----4-:R-:W-:Y:S01]  /*0e00*/  IMAD.MOV R6, RZ, RZ, -R9.reuse ;  /* 0x000000ffff067224 */ /* 0x110fe200078e0a09 */
[----:B------:R-:W-:Y:S01]  /*0e10*/  LOP3.LUT R14, R5, 0x7c, RZ, 0xfc, !PT ;  /* 0x0000007c050e7812 */ /* 0x000fe200078efcff */
[----:B------:R-:W-:Y:S01]  /*0e20*/  IMAD R0, R11, R7, R0 ;  /* 0x000000070b007224 */ /* 0x000fe200078e0200 */
[----:B------:R-:W-:Y:S01]  /*0e30*/  LOP3.LUT R15, R5, 0x7a, RZ, 0xfc, !PT ;  /* 0x0000007a050f7812 */ /* 0x000fe200078efcff */
[----:B------:R-:W-:Y:S01]  /*0e40*/  IMAD R7, R6, R3, RZ ;  /* 0x0000000306077224 */ /* 0x000fe200078e02ff */
[----:B------:R-:W-:Y:S02]  /*0e50*/  IABS R10, R14 ;  /* 0x0000000e000a7213 */ /* 0x000fe40000000000 */
[----:B------:R-:W-:Y:S01]  /*0e60*/  IABS R13, R15 ;  /* 0x0000000f000d7213 */ /* 0x000fe20000000000 */
[----:B------:R-:W-:Y:S01]  /*0e70*/  IMAD.HI.U32 R6, R9, R7, R8 ;  /* 0x0000000709067227 */ /* 0x000fe200078e0008 */
[----:B------:R-:W-:-:S02]  /*0e80*/  ISETP.GT.U32.AND P0, PT, R11, R0, PT ;  /* 0x000000000b00720c */ /* 0x000fc40003f04070 */
[C---:B------:R-:W-:Y:S01]  /*0e90*/  LOP3.LUT R16, R5.reuse, 0x78, RZ, 0xfc, !PT ;  /* 0x0000007805107812 */ /* 0x040fe200078efcff */
[----:B------:R-:W-:Y:S01]  /*0ea0*/  IMAD.MOV.U32 R9, RZ, RZ, R10 ;  /* 0x000000ffff097224 */ /* 0x000fe200078e000a */
[----:B------:R-:W-:Y:S01]  /*0eb0*/  ISETP.GE.AND P5, PT, R14, RZ, PT ;  /* 0x000000ff0e00720c */ /* 0x000fe20003fa6270 */
[----:B------:R-:W-:Y:S01]  /*0ec0*/  IMAD.HI.U32 R8, R6, R13, RZ ;  /* 0x0000000d06087227 */ /* 0x000fe200078e00ff */
[----:B------:R-:W-:Y:S02]  /*0ed0*/  IABS R14, R16 ;  /* 0x00000010000e7213 */ /* 0x000fe40000000000 */
[----:B------:R-:W-:Y:S01]  /*0ee0*/  ISETP.GE.AND P2, PT, R16, RZ, PT ;  /* 0x000000ff1000720c */ /* 0x000fe20003f46270 */
[----:B------:R-:W-:Y:S01]  /*0ef0*/  IMAD.HI.U32 R7, R6, R9, RZ ;  /* 0x0000000906077227 */ /* 0x000fe200078e00ff */
[C---:B------:R-:W-:Y:S02]  /*0f00*/  LOP3.LUT R16, R5.reuse, 0x76, RZ, 0xfc, !PT ;  /* 0x0000007605107812 */ /* 0x040fe400078efcff */
[----:B------:R-:W-:Y:S01]  /*0f10*/  LOP3.LUT R20, R5, 0x74, RZ, 0xfc, !PT ;  /* 0x0000007405147812 */ /* 0x000fe200078efcff */
[----:B------:R-:W-:Y:S01]  /*0f20*/  IMAD.MOV R10, RZ, RZ, -R7 ;  /* 0x000000ffff0a7224 */ /* 0x000fe200078e0a07 */
[----:B------:R-:W-:Y:S01]  /*0f30*/  ISETP.GE.AND P3, PT, R15, RZ, PT ;  /* 0x000000ff0f00720c */ /* 0x000fe20003f66270 */
[----:B------:R-:W-:Y:S01]  /*0f40*/  IMAD.MOV R8, RZ, RZ, -R8 ;  /* 0x000000ffff087224 */ /* 0x000fe200078e0a08 */
[----:B------:R-:W-:Y:S01]  /*0f50*/  IABS R15, R20 ;  /* 0x00000014000f7213 */ /* 0x000fe20000000000 */
[----:B------:R-:W-:Y:S01]  /*0f60*/  IMAD R7, R3, R10, R9 ;  /* 0x0000000a03077224 */ /* 0x000fe200078e0209 */
[----:B------:R-:W-:Y:S01]  /*0f70*/  LOP3.LUT R21, R5, 0x72, RZ, 0xfc, !PT ;  /* 0x0000007205157812 */ /* 0x000fe200078efcff */
[C---:B------:R-:W-:Y:S01]  /*0f80*/  IMAD R8, R3.reuse, R8, R13 ;  /* 0x0000000803087224 */ /* 0x040fe200078e020d */
[----:B------:R-:W-:Y:S01]  /*0f90*/  IABS R13, R16 ;  /* 0x00000010000d7213 */ /* 0x000fe20000000000 */
[----:B------:R-:W-:Y:S01]  /*0fa0*/  @!P0 IMAD.IADD R0, R0, 0x1, -R11 ;  /* 0x0000000100008824 */ /* 0x000fe200078e0a0b */
[C---:B------:R-:W-:Y:S01]  /*0fb0*/  ISETP.GT.U32.AND P0, PT, R3.reuse, R7, PT ;  /* 0x000000070300720c */ /* 0x040fe20003f04070 */
[----:B------:R-:W-:Y:S01]  /*0fc0*/  IMAD.HI.U32 R9, R6, R14, RZ ;  /* 0x0000000e06097227 */ /* 0x000fe200078e00ff */
[----:B------:R-:W-:-:S02]  /*0fd0*/  ISETP.GT.U32.AND P6, PT, R3, R8, PT ;  /* 0x000000080300720c */ /* 0x000fc40003fc4070 */
[----:B------:R-:W-:Y:S01]  /*0fe0*/  ISETP.GT.U32.AND P4, PT, R11, R0, PT ;  /* 0x000000000b00720c */ /* 0x000fe20003f84070 */
[----:B------:R-:W-:Y:S01]  /*0ff0*/  IMAD.HI.U32 R10, R6, R13, RZ ;  /* 0x0000000d060a7227 */ /* 0x000fe200078e00ff */
[C---:B------:R-:W-:Y:S02]  /*1000*/  LOP3.LUT R22, R5.reuse, 0x70, RZ, 0xfc, !PT ;  /* 0x0000007005167812 */ /* 0x040fe400078efcff */
[C---:B------:R-:W-:Y:S01]  /*1010*/  LOP3.LUT R23, R5.reuse, 0x6c, RZ, 0xfc, !PT ;  /* 0x0000006c05177812 */ /* 0x040fe200078efcff */
[----:B------:R-:W-:Y:S01]  /*1020*/  IMAD.MOV R9, RZ, RZ, -R9 ;  /* 0x000000ffff097224 */ /* 0x000fe200078e0a09 */
[----:B------:R-:W-:Y:S01]  /*1030*/  LOP3.LUT R24, R5, 0x6a, RZ, 0xfc, !PT ;  /* 0x0000006a05187812 */ /* 0x000fe200078efcff */
[----:B------:R-:W-:Y:S01]  /*1040*/  IMAD.MOV R10, RZ, RZ, -R10 ;  /* 0x000000ffff0a7224 */ /* 0x000fe200078e0a0a */
[----:B0-----:R-:W-:Y:S01]  /*1050*/  IABS R17, R22 ;  /* 0x0000001600117213 */ /* 0x001fe20000000000 */
[C---:B------:R-:W-:Y:S01]  /*1060*/  IMAD R9, R3.reuse, R9, R14 ;  /* 0x0000000903097224 */ /* 0x040fe200078e020e */
[----:B------:R-:W-:Y:S01]  /*1070*/  IABS R18, R23 ;  /* 0x0000001700127213 */ /* 0x000fe20000000000 */
[----:B------:R-:W-:Y:S01]  /*1080*/  IMAD R10, R3, R10, R13 ;  /* 0x0000000a030a7224 */ /* 0x000fe200078e020d */
[----:B------:R-:W-:Y:S01]  /*1090*/  IABS R19, R24 ;  /* 0x0000001800137213 */ /* 0x000fe20000000000 */
[--C-:B------:R-:W-:Y:S01]  /*10a0*/  @!P0 IMAD.IADD R7, R7, 0x1, -R3.reuse ;  /* 0x0000000107078824 */ /* 0x100fe200078e0a03 */
[C---:B------:R-:W-:Y:S01]  /*10b0*/  ISETP.GT.U32.AND P0, PT, R3.reuse, R9, PT ;  /* 0x000000090300720c */ /* 0x040fe20003f04070 */
[----:B------:R-:W-:Y:S01]  /*10c0*/  @!P6 IMAD.IADD R8, R8, 0x1, -R3 ;  /* 0x000000010808e824 */ /* 0x000fe200078e0a03 */
[----:B------:R-:W-:Y:S01]  /*10d0*/  ISETP.GT.U32.AND P6, PT, R3, R10, PT ;  /* 0x0000000a0300720c */ /* 0x000fe20003fc4070 */
[----:B------:R-:W-:Y:S01]  /*10e0*/  @!P4 IMAD.IADD R0, R0, 0x1, -R11 ;  /* 0x000000010000c824 */ /* 0x000fe200078e0a0b */
[----:B------:R-:W-:Y:S01]  /*10f0*/  ISETP.NE.AND P4, PT, R48, RZ, PT ;  /* 0x000000ff3000720c */ /* 0x000fe20003f85270 */
[----:B------:R-:W-:Y:S01]  /*1100*/  IMAD.HI.U32 R11, R6, R15, RZ ;  /* 0x0000000f060b7227 */ /* 0x000fe200078e00ff */
[----:B------:R-:W-:-:S02]  /*1110*/  LOP3.LUT R25, R5, 0x68, RZ, 0xfc, !PT ;  /* 0x0000006805197812 */ /* 0x000fc400078efcff */
[C---:B------:R-:W-:Y:S01]  /*1120*/  LOP3.LUT R26, R5.reuse, 0x66, RZ, 0xfc, !PT ;  /* 0x00000066051a7812 */ /* 0x040fe200078efcff */
[----:B------:R-:W-:Y:S01]  /*1130*/  IMAD.MOV R14, RZ, RZ, -R11 ;  /* 0x000000ffff0e7224 */ /* 0x000fe200078e0a0b */
[----:B------:R-:W-:Y:S01]  /*1140*/  LOP3.LUT R27, R5, 0x62, RZ, 0xfc, !PT ;  /* 0x00000062051b7812 */ /* 0x000fe200078efcff */
[----:B------:R-:W-:Y:S01]  /*1150*/  @!P1 IMAD.MOV R0, RZ, RZ, -R0 ;  /* 0x000000ffff009224 */ /* 0x000fe200078e0a00 */
[C---:B------:R-:W-:Y:S01]  /*1160*/  ISETP.GT.U32.AND P1, PT, R3.reuse, R7, PT ;  /* 0x000000070300720c */ /* 0x040fe20003f24070 */
[----:B------:R-:W-:Y:S01]  /*1170*/  IMAD R11, R3, R14, R15 ;  /* 0x0000000e030b7224 */ /* 0x000fe200078e020f */
[----:B------:R-:W-:Y:S01]  /*1180*/  IABS R14, R21 ;  /* 0x00000015000e7213 */ /* 0x000fe20000000000 */
[--C-:B------:R-:W-:Y:S01]  /*1190*/  @!P0 IMAD.IADD R9, R9, 0x1, -R3.reuse ;  /* 0x0000000109098824 */ /* 0x100fe200078e0a03 */
[----:B------:R-:W-:Y:S01]  /*11a0*/  ISETP.GT.U32.AND P0, PT, R3, R8, PT ;  /* 0x000000080300720c */ /* 0x000fe20003f04070 */
[----:B------:R-:W-:Y:S01]  /*11b0*/  @!P6 IMAD.IADD R10, R10, 0x1, -R3 ;  /* 0x000000010a0ae824 */ /* 0x000fe200078e0a03 */
[----:B------:R-:W-:Y:S01]  /*11c0*/  @!P4 LOP3.LUT R0, RZ, R48, RZ, 0x33, !PT ;  /* 0x00000030ff00c212 */ /* 0x000fe200078e33ff */
[----:B------:R-:W-:Y:S01]  /*11d0*/  IMAD.HI.U32 R13, R6, R14, RZ ;  /* 0x0000000e060d7227 */ /* 0x000fe200078e00ff */
[----:B------:R-:W-:-:S02]  /*11e0*/  ISETP.GE.AND P4, PT, R16, RZ, PT ;  /* 0x000000ff1000720c */ /* 0x000fc40003f86270 */
[----:B------:R-:W-:Y:S01]  /*11f0*/  ISETP.GT.U32.AND P6, PT, R3, R10, PT ;  /* 0x0000000a0300720c */ /* 0x000fe20003fc4070 */
[----:B------:R-:W-:Y:S01]  /*1200*/  IMAD.MOV R13, RZ, RZ, -R13 ;  /* 0x000000ffff0d7224 */ /* 0x000fe200078e0a0d */
[----:B------:R-:W-:Y:S01]  /*1210*/  LOP3.LUT R28, R5, 0x5a, RZ, 0xfc, !PT ;  /* 0x0000005a051c7812 */ /* 0x000fe200078efcff */
[--C-:B------:R-:W-:Y:S01]  /*1220*/  @!P1 IMAD.IADD R7, R7, 0x1, -R3.reuse ;  /* 0x0000000107079824 */ /* 0x100fe200078e0a03 */
[C---:B------:R-:W-:Y:S01]  /*1230*/  ISETP.GT.U32.AND P1, PT, R3.reuse, R9, PT ;  /* 0x000000090300720c */ /* 0x040fe20003f24070 */
[----:B------:R-:W-:Y:S01]  /*1240*/  IMAD R13, R3, R13, R14 ;  /* 0x0000000d030d7224 */ /* 0x000fe200078e020e */
[----:B------:R-:W-:Y:S01]  /*1250*/  LOP3.LUT R29, R5, 0x58, RZ, 0xfc, !PT ;  /* 0x00000058051d7812 */ /* 0x000fe200078efcff */
[----:B------:R-:W-:Y:S01]  /*1260*/  @!P0 IMAD.IADD R8, R8, 0x1, -R3 ;  /* 0x0000000108088824 */ /* 0x000fe200078e0a03 */
[----:B------:R-:W-:Y:S01]  /*1270*/  ISETP.GT.U32.AND P0, PT, R3, R11, PT ;  /* 0x0000000b0300720c */ /* 0x000fe20003f04070 */
[----:B------:R-:W-:Y:S01]  /*1280*/  IMAD.HI.U32 R14, R6, R17, RZ ;  /* 0x00000011060e7227 */ /* 0x000fe200078e00ff */
[----:B------:R-:W-:-:S02]  /*1290*/  LOP3.LUT R36, R5, 0x52, RZ, 0xfc, !PT ;  /* 0x0000005205247812 */ /* 0x000fc400078efcff */
[----:B------:R-:W-:Y:S01]  /*12a0*/  LOP3.LUT R34, R5, 0x54, RZ, 0xfc, !PT ;  /* 0x0000005405227812 */ /* 0x000fe200078efcff */
[--C-:B------:R-:W-:Y:S01]  /*12b0*/  @!P6 IMAD.IADD R10, R10, 0x1, -R3.reuse ;  /* 0x000000010a0ae824 */ /* 0x100fe200078e0a03 */
[----:B------:R-:W-:Y:S01]  /*12c0*/  ISETP.GT.U32.AND P6, PT, R3, R13, PT ;  /* 0x0000000d0300720c */ /* 0x000fe20003fc4070 */
[C---:B------:R-:W-:Y:S01]  /*12d0*/  IMAD.HI.U32 R15, R6.reuse, R18, RZ ;  /* 0x00000012060f7227 */ /* 0x040fe200078e00ff */
[----:B------:R-:W-:Y:S02]  /*12e0*/  IABS R30, R36 ;  /* 0x00000024001e7213 */ /* 0x000fe40000000000 */
[C---:B------:R-:W-:Y:S01]  /*12f0*/  LOP3.LUT R37, R5.reuse, 0x50, RZ, 0xfc, !PT ;  /* 0x0000005005257812 */ /* 0x040fe200078efcff */
[----:B------:R-:W-:Y:S01]  /*1300*/  IMAD.HI.U32 R16, R6, R19, RZ ;  /* 0x0000001306107227 */ /* 0x000fe200078e00ff */
[----:B------:R-:W-:Y:S02]  /*1310*/  LOP3.LUT R38, R5, 0x4c, RZ, 0xfc, !PT ;  /* 0x0000004c05267812 */ /* 0x000fe400078efcff */
[----:B------:R-:W-:Y:S01]  /*1320*/  IABS R31, R37 ;  /* 0x00000025001f7213 */ /* 0x000fe20000000000 */
[--C-:B------:R-:W-:Y:S01]  /*1330*/  @!P0 IMAD.IADD R11, R11, 0x1, -R3.reuse ;  /* 0x000000010b0b8824 */ /* 0x100fe200078e0a03 */
[----:B------:R-:W-:Y:S01]  /*1340*/  ISETP.GE.AND P0, PT, R21, RZ, PT ;  /* 0x000000ff1500720c */ /* 0x000fe20003f06270 */
[----:B------:R-:W-:Y:S01]  /*1350*/  IMAD.MOV R14, RZ, RZ, -R14 ;  /* 0x000000ffff0e7224 */ /* 0x000fe200078e0a0e */
[----:B------:R-:W-:Y:S01]  /*1360*/  IABS R21, R26 ;  /* 0x0000001a00157213 */ /* 0x000fe20000000000 */
[----:B------:R-:W-:Y:S01]  /*1370*/  @!P6 IMAD.IADD R13, R13, 0x1, -R3 ;  /* 0x000000010d0de824 */ /* 0x000fe200078e0a03 */
[----:B------:R-:W-:Y:S01]  /*1380*/  ISETP.GT.U32.AND P6, PT, R3, R11, PT ;  /* 0x0000000b0300720c */ /* 0x000fe20003fc4070 */
[----:B------:R-:W-:Y:S01]  /*1390*/  IMAD.MOV R15, RZ, RZ, -R15 ;  /* 0x000000ffff0f7224 */ /* 0x000fe200078e0a0f */
[----:B------:R-:W-:Y:S01]  /*13a0*/  IABS R32, R38 ;  /* 0x0000002600207213 */ /* 0x000fe20000000000 */
[----:B------:R-:W-:Y:S01]  /*13b0*/  IMAD.MOV R16, RZ, RZ, -R16 ;  /* 0x000000ffff107224 */ /* 0x000fe200078e0a10 */
[----:B------:R-:W-:Y:S01]  /*13c0*/  LOP3.LUT R39, R5, 0x4a, RZ, 0xfc, !PT ;  /* 0x0000004a05277812 */ /* 0x000fe200078efcff */
[----:B------:R-:W-:Y:S01]  /*13d0*/  IMAD R14, R3, R14, R17 ;  /* 0x0000000e030e7224 */ /* 0x000fe200078e0211 */
[----:B------:R-:W-:Y:S01]  /*13e0*/  LOP3.LUT R41, R5, 0x46, RZ, 0xfc, !PT ;  /* 0x0000004605297812 */ /* 0x000fe200078efcff */
[----:B------:R-:W-:Y:S01]  /*13f0*/  @!P1 IMAD.IADD R9, R9, 0x1, -R3 ;  /* 0x0000000109099824 */ /* 0x000fe200078e0a03 */
[----:B------:R-:W-:Y:S01]  /*1400*/  ISETP.GE.AND P1, PT, R20, RZ, PT ;  /* 0x000000ff1400720c */ /* 0x000fe20003f26270 */
[C---:B------:R-:W-:Y:S01]  /*1410*/  IMAD R15, R3.reuse, R15, R18 ;  /* 0x0000000f030f7224 */ /* 0x040fe200078e0212 */
[----:B------:R-:W-:Y:S01]  /*1420*/  IABS R35, R41 ;  /* 0x0000002900237213 */ /* 0x000fe20000000000 */
[C---:B------:R-:W-:Y:S01]  /*1430*/  IMAD R16, R3.reuse, R16, R19 ;  /* 0x0000001003107224 */ /* 0x040fe200078e0213 */
[----:B------:R-:W-:Y:S01]  /*1440*/  IABS R19, R25 ;  /* 0x0000001900137213 */ /* 0x000fe20000000000 */
[----:B------:R-:W-:Y:S01]  /*1450*/  @!P5 IMAD.MOV R7, RZ, RZ, -R7 ;  /* 0x000000ffff07d224 */ /* 0x000fe200078e0a07 */
[C---:B------:R-:W-:Y:S01]  /*1460*/  ISETP.GT.U32.AND P5, PT, R3.reuse, R13, PT ;  /* 0x0000000d0300720c */ /* 0x040fe20003fa4070 */
[----:B------:R-:W-:Y:S01]  /*1470*/  @!P3 IMAD.MOV R8, RZ, RZ, -R8 ;  /* 0x000000ffff08b224 */ /* 0x000fe200078e0a08 */
[C---:B------:R-:W-:Y:S01]  /*1480*/  ISETP.GT.U32.AND P3, PT, R3.reuse, R14, PT ;  /* 0x0000000e0300720c */ /* 0x040fe20003f64070 */
[----:B------:R-:W-:Y:S01]  /*1490*/  @!P2 IMAD.MOV R9, RZ, RZ, -R9 ;  /* 0x000000ffff09a224 */ /* 0x000fe200078e0a09 */
[----:B------:R-:W-:Y:S01]  /*14a0*/  ISETP.GT.U32.AND P2, PT, R3, R15, PT ;  /* 0x0000000f0300720c */ /* 0x000fe20003f44070 */
[----:B------:R-:W-:Y:S01]  /*14b0*/  IMAD.HI.U32 R17, R6, R19, RZ ;  /* 0x0000001306117227 */ /* 0x000fe200078e00ff */
[----:B------:R-:W-:-:S02]  /*14c0*/  LOP3.LUT R40, R5, 0x48, RZ, 0xfc, !PT ;  /* 0x0000004805287812 */ /* 0x000fc400078efcff */
[----:B------:R-:W-:Y:S01]  /*14d0*/  LOP3.LUT R42, R5, 0x44, RZ, 0xfc, !PT ;  /* 0x00000044052a7812 */ /* 0x000fe200078efcff */
[----:B------:R-:W-:Y:S01]  /*14e0*/  @!P6 IMAD.IADD R11, R11, 0x1, -R3 ;  /* 0x000000010b0be824 */ /* 0x000fe200078e0a03 */
[----:B------:R-:W-:Y:S01]  /*14f0*/  ISETP.GT.U32.AND P6, PT, R3, R16, PT ;  /* 0x000000100300720c */ /* 0x000fe20003fc4070 */
[----:B------:R-:W-:Y:S01]  /*1500*/  IMAD.MOV R20, RZ, RZ, -R17 ;  /* 0x000000ffff147224 */ /* 0x000fe200078e0a11 */
[----:B------:R-:W-:Y:S01]  /*1510*/  IABS R33, R40 ;  /* 0x0000002800217213 */ /* 0x000fe20000000000 */
[--C-:B------:R-:W-:Y:S01]  /*1520*/  @!P5 IMAD.IADD R13, R13, 0x1, -R3.reuse ;  /* 0x000000010d0dd824 */ /* 0x100fe200078e0a03 */
[----:B------:R-:W-:Y:S01]  /*1530*/  ISETP.GE.AND P5, PT, R23, RZ, PT ;  /* 0x000000ff1700720c */ /* 0x000fe20003fa6270 */
[----:B------:R-:W-:Y:S01]  /*1540*/  @!P3 IMAD.IADD R14, R14, 0x1, -R3 ;  /* 0x000000010e0eb824 */ /* 0x000fe200078e0a03 */
[----:B------:R-:W-:Y:S01]  /*1550*/  IABS R23, R27 ;  /* 0x0000001b00177213 */ /* 0x000fe20000000000 */
[----:B------:R-:W-:Y:S01]  /*1560*/  IMAD R17, R3, R20, R19 ;  /* 0x0000001403117224 */ /* 0x000fe200078e0213 */
[----:B------:R-:W-:Y:S01]  /*1570*/  ISETP.GE.AND P3, PT, R24, RZ, PT ;  /* 0x000000ff1800720c */ /* 0x000fe20003f66270 */
[----:B------:R-:W-:Y:S01]  /*1580*/  @!P2 IMAD.IADD R15, R15, 0x1, -R3 ;  /* 0x000000010f0fa824 */ /* 0x000fe200078e0a03 */
[C---:B------:R-:W-:Y:S01]  /*1590*/  ISETP.GT.U32.AND P2, PT, R3.reuse, R14, PT ;  /* 0x0000000e0300720c */ /* 0x040fe20003f44070 */
[----:B------:R-:W-:Y:S01]  /*15a0*/  @!P0 IMAD.MOV R13, RZ, RZ, -R13 ;  /* 0x000000ffff0d8224 */ /* 0x000fe200078e0a0d */
[C---:B------:R-:W-:Y:S01]  /*15b0*/  ISETP.GT.U32.AND P0, PT, R3.reuse, R17, PT ;  /* 0x000000110300720c */ /* 0x040fe20003f04070 */
[----:B------:R-:W-:Y:S01]  /*15c0*/  @!P6 IMAD.IADD R16, R16, 0x1, -R3 ;  /* 0x000000011010e824 */ /* 0x000fe200078e0a03 */
[----:B------:R-:W-:Y:S01]  /*15d0*/  ISETP.GT.U32.AND P6, PT, R3, R15, PT ;  /* 0x0000000f0300720c */ /* 0x000fe20003fc4070 */
[----:B------:R-:W-:Y:S01]  /*15e0*/  @!P4 IMAD.MOV R10, RZ, RZ, -R10 ;  /* 0x000000ffff0ac224 */ /* 0x000fe200078e0a0a */
[----:B------:R-:W-:Y:S01]  /*15f0*/  ISETP.GE.AND P4, PT, R22, RZ, PT ;  /* 0x000000ff1600720c */ /* 0x000fe20003f86270 */
[----:B------:R-:W-:Y:S01]  /*1600*/  IMAD.HI.U32 R18, R6, R21, RZ ;  /* 0x0000001506127227 */ /* 0x000fe200078e00ff */
[----:B------:R-:W-:-:S02]  /*1610*/  LOP3.LUT R22, R5, 0x64, RZ, 0xfc, !PT ;  /* 0x0000006405167812 */ /* 0x000fc400078efcff */
[C---:B------:R-:W-:Y:S01]  /*1620*/  LOP3.LUT R45, R5.reuse, 0x38, RZ, 0xfc, !PT ;  /* 0x00000038052d7812 */ /* 0x040fe200078efcff */
[----:B------:R-:W-:Y:S01]  /*1630*/  IMAD.MOV R18, RZ, RZ, -R18 ;  /* 0x000000ffff127224 */ /* 0x000fe200078e0a12 */
[----:B------:R-:W-:Y:S01]  /*1640*/  LOP3.LUT R43, R5, 0x3a, RZ, 0xfc, !PT ;  /* 0x0000003a052b7812 */ /* 0x000fe200078efcff */
[----:B------:R-:W-:Y:S01]  /*1650*/  @!P2 IMAD.IADD R14, R14, 0x1, -R3 ;  /* 0x000000010e0ea824 */ /* 0x000fe200078e0a03 */
[----:B------:R-:W-:Y:S01]  /*1660*/  ISETP.GE.AND P2, PT, R25, RZ, PT ;  /* 0x000000ff1900720c */ /* 0x000fe20003f46270 */
[----:B------:R-:W-:Y:S01]  /*1670*/  IMAD R18, R3, R18, R21 ;  /* 0x0000001203127224 */ /* 0x000fe200078e0215 */
[----:B------:R-:W-:Y:S01]  /*1680*/  IABS R21, R22 ;  /* 0x0000001600157213 */ /* 0x000fe20000000000 */
[--C-:B------:R-:W-:Y:S01]  /*1690*/  @!P0 IMAD.IADD R17, R17, 0x1, -R3.reuse ;  /* 0x0000000111118824 */ /* 0x100fe200078e0a03 */
[----:B------:R-:W-:Y:S01]  /*16a0*/  LOP3.LUT R25, R5, 0x60, RZ, 0xfc, !PT ;  /* 0x0000006005197812 */ /* 0x000fe200078efcff */
[----:B------:R-:W-:Y:S01]  /*16b0*/  @!P6 IMAD.IADD R15, R15, 0x1, -R3 ;  /* 0x000000010f0fe824 */ /* 0x000fe200078e0a03 */
[C---:B------:R-:W-:Y:S01]  /*16c0*/  ISETP.GT.U32.AND P6, PT, R3.reuse, R18, PT ;  /* 0x000000120300720c */ /* 0x040fe20003fc4070 */
[----:B------:R-:W-:Y:S01]  /*16d0*/  @!P4 IMAD.MOV R14, RZ, RZ, -R14 ;  /* 0x000000ffff0ec224 */ /* 0x000fe200078e0a0e */
[----:B------:R-:W-:Y:S01]  /*16e0*/  ISETP.GT.U32.AND P4, PT, R3, R17, PT ;  /* 0x000000110300720c */ /* 0x000fe20003f84070 */
[----:B------:R-:W-:Y:S01]  /*16f0*/  IMAD.HI.U32 R20, R6, R23, RZ ;  /* 0x0000001706147227 */ /* 0x000fe200078e00ff */
[----:B------:R-:W-:-:S02]  /*1700*/  ISETP.GE.AND P0, PT, R22, RZ, PT ;  /* 0x000000ff1600720c */ /* 0x000fc40003f06270 */
[----:B------:R-:W-:Y:S01]  /*1710*/  IABS R24, R25 ;  /* 0x0000001900187213 */ /* 0x000fe20000000000 */
[----:B------:R-:W-:Y:S01]  /*1720*/  IMAD.MOV R20, RZ, RZ, -R20 ;  /* 0x000000ffff147224 */ /* 0x000fe200078e0a14 */
[----:B------:R-:W-:Y:S01]  /*1730*/  LOP3.LUT R46, R5, 0x36, RZ, 0xfc, !PT ;  /* 0x00000036052e7812 */ /* 0x000fe200078efcff */
[----:B------:R-:W-:Y:S01]  /*1740*/  @!P1 IMAD.MOV R11, RZ, RZ, -R11 ;  /* 0x000000ffff0b9224 */ /* 0x000fe200078e0a0b */
[C---:B------:R-:W-:Y:S01]  /*1750*/  ISETP.GT.U32.AND P1, PT, R3.reuse, R16, PT ;  /* 0x000000100300720c */ /* 0x040fe20003f24070 */
[----:B------:R-:W-:Y:S01]  /*1760*/  IMAD R20, R3, R20, R23 ;  /* 0x0000001403147224 */ /* 0x000fe200078e0217 */
[C---:B------:R-:W-:Y:S01]  /*1770*/  LOP3.LUT R47, R5.reuse, 0x34, RZ, 0xfc, !PT ;  /* 0x00000034052f7812 */ /* 0x040fe200078efcff */
[--C-:B------:R-:W-:Y:S01]  /*1780*/  @!P6 IMAD.IADD R18, R18, 0x1, -R3.reuse ;  /* 0x000000011212e824 */ /* 0x100fe200078e0a03 */
[----:B------:R-:W-:Y:S01]  /*1790*/  LOP3.LUT R48, R5, 0x32, RZ, 0xfc, !PT ;  /* 0x0000003205307812 */ /* 0x000fe200078efcff */
[----:B------:R-:W-:Y:S01]  /*17a0*/  @!P4 IMAD.IADD R17, R17, 0x1, -R3 ;  /* 0x000000011111c824 */ /* 0x000fe200078e0a03 */
[C---:B------:R-:W-:Y:S01]  /*17b0*/  ISETP.GT.U32.AND P4, PT, R3.reuse, R20, PT ;  /* 0x000000140300720c */ /* 0x040fe20003f84070 */
[----:B------:R-:W-:Y:S01]  /*17c0*/  IMAD.HI.U32 R19, R6, R21, RZ ;  /* 0x0000001506137227 */ /* 0x000fe200078e00ff */
[----:B------:R-:W-:-:S02]  /*17d0*/  ISETP.GT.U32.AND P6, PT, R3, R18, PT ;  /* 0x000000120300720c */ /* 0x000fc40003fc4070 */
[C---:B------:R-:W-:Y:S01]  /*17e0*/  LOP3.LUT R50, R5.reuse, 0x30, RZ, 0xfc, !PT ;  /* 0x0000003005327812 */ /* 0x040fe200078efcff */
[----:B------:R-:W-:Y:S01]  /*17f0*/  IMAD.MOV R22, RZ, RZ, -R19 ;  /* 0x000000ffff167224 */ /* 0x000fe200078e0a13 */
[----:B------:R-:W-:Y:S01]  /*1800*/  LOP3.LUT R51, R5, 0x2c, RZ, 0xfc, !PT ;  /* 0x0000002c05337812 */ /* 0x000fe200078efcff */
[----:B------:R-:W-:Y:S01]  /*1810*/  @!P1 IMAD.IADD R16, R16, 0x1, -R3 ;  /* 0x0000000110109824 */ /* 0x000fe200078e0a03 */
[----:B------:R-:W-:Y:S01]  /*1820*/  ISETP.GE.AND P1, PT, R26, RZ, PT ;  /* 0x000000ff1a00720c */ /* 0x000fe20003f26270 */
[----:B------:R-:W-:Y:S01]  /*1830*/  IMAD R19, R3, R22, R21 ;  /* 0x0000001603137224 */ /* 0x000fe200078e0215 */
[C---:B------:R-:W-:Y:S01]  /*1840*/  LOP3.LUT R22, R5.reuse, 0x5c, RZ, 0xfc, !PT ;  /* 0x0000005c05167812 */ /* 0x040fe200078efcff */
[----:B------:R-:W-:Y:S01]  /*1850*/  IMAD.HI.U32 R21, R6, R24, RZ ;  /* 0x0000001806157227 */ /* 0x000fe200078e00ff */
[----:B------:R-:W-:Y:S02]  /*1860*/  IABS R26, R28 ;  /* 0x0000001c001a7213 */ /* 0x000fe40000000000 */
[----:B------:R-:W-:Y:S01]  /*1870*/  IABS R44, R50 ;  /* 0x00000032002c7213 */ /* 0x000fe20000000000 */
[----:B------:R-:W-:Y:S01]  /*1880*/  @!P4 IMAD.IADD R20, R20, 0x1, -R3 ;  /* 0x000000011414c824 */ /* 0x000fe200078e0a03 */
[----:B------:R-:W-:Y:S01]  /*1890*/  LOP3.LUT R55, R5, 0x24, RZ, 0xfc, !PT ;  /* 0x0000002405377812 */ /* 0x000fe200078efcff */
[----:B------:R-:W-:Y:S01]  /*18a0*/  @!P5 IMAD.MOV R15, RZ, RZ, -R15 ;  /* 0x000000ffff0fd224 */ /* 0x000fe200078e0a0f */
[C---:B------:R-:W-:Y:S01]  /*18b0*/  ISETP.GT.U32.AND P5, PT, R3.reuse, R19, PT ;  /* 0x000000130300720c */ /* 0x040fe20003fa4070 */
[----:B------:R-:W-:Y:S01]  /*18c0*/  IMAD.MOV R21, RZ, RZ, -R21 ;  /* 0x000000ffff157224 */ /* 0x000fe200078e0a15 */
[----:B------:R-:W-:Y:S01]  /*18d0*/  ISETP.GT.U32.AND P4, PT, R3, R20, PT ;  /* 0x000000140300720c */ /* 0x000fe20003f84070 */
[----:B------:R-:W-:Y:S01]  /*18e0*/  @!P6 IMAD.IADD R18, R18, 0x1, -R3 ;  /* 0x000000011212e824 */ /* 0x000fe200078e0a03 */
[----:B------:R-:W-:Y:S01]  /*18f0*/  ISETP.GE.AND P6, PT, R25, RZ, PT ;  /* 0x000000ff1900720c */ /* 0x000fe20003fc6270 */
[----:B------:R-:W-:Y:S01]  /*1900*/  IMAD R21, R3, R21, R24 ;  /* 0x0000001503157224 */ /* 0x000fe200078e0218 */
[----:B------:R-:W-:Y:S01]  /*1910*/  IABS R25, R22 ;  /* 0x0000001600197213 */ /* 0x000fe20000000000 */
[----:B------:R-:W-:Y:S01]  /*1920*/  @!P3 IMAD.MOV R16, RZ, RZ, -R16 ;  /* 0x000000ffff10b224 */ /* 0x000fe200078e0a10 */
[----:B------:R-:W-:Y:S01]  /*1930*/  ISETP.GE.AND P3, PT, R27, RZ, PT ;  /* 0x000000ff1b00720c */ /* 0x000fe20003f66270 */
[----:B------:R-:W-:Y:S01]  /*1940*/  @!P2 IMAD.MOV R17, RZ, RZ, -R17 ;  /* 0x000000ffff11a224 */ /* 0x000fe200078e0a11 */
[----:B------:R-:W-:Y:S01]  /*1950*/  ISETP.GE.AND P2, PT, R22, RZ, PT ;  /* 0x000000ff1600720c */ /* 0x000fe20003f46270 */
[----:B------:R-:W-:Y:S01]  /*1960*/  IMAD.HI.U32 R22, R6, R25, RZ ;  /* 0x0000001906167227 */ /* 0x000fe200078e00ff */
[----:B------:R-:W-:-:S02]  /*1970*/  IABS R27, R29 ;  /* 0x0000001d001b7213 */ /* 0x000fc40000000000 */
[----:B------:R-:W-:Y:S01]  /*1980*/  LOP3.LUT R57, R5, 0x22, RZ, 0xfc, !PT ;  /* 0x0000002205397812 */ /* 0x000fe200078efcff */
[----:B------:R-:W-:Y:S01]  /*1990*/  @!P1 IMAD.MOV R18, RZ, RZ, -R18 ;  /* 0x000000ffff129224 */ /* 0x000fe200078e0a12 */
[----:B------:R-:W-:Y:S01]  /*19a0*/  ISETP.GT.U32.AND P1, PT, R3, R21, PT ;  /* 0x000000150300720c */ /* 0x000fe20003f24070 */
[----:B------:R-:W-:Y:S01]  /*19b0*/  IMAD.MOV R22, RZ, RZ, -R22 ;  /* 0x000000ffff167224 */ /* 0x000fe200078e0a16 */
[----:B------:R-:W-:Y:S01]  /*19c0*/  IABS R52, R55 ;  /* 0x0000003700347213 */ /* 0x000fe20000000000 */
[--C-:B------:R-:W-:Y:S01]  /*19d0*/  @!P5 IMAD.IADD R19, R19, 0x1, -R3.reuse ;  /* 0x000000011313d824 */ /* 0x100fe200078e0a03 */
[----:B------:R-:W-:Y:S01]  /*19e0*/  IABS R53, R57 ;  /* 0x0000003900357213 */ /* 0x000fe20000000000 */
[----:B------:R-:W-:Y:S01]  /*19f0*/  @!P4 IMAD.IADD R20, R20, 0x1, -R3 ;  /* 0x000000011414c824 */ /* 0x000fe200078e0a03 */
[----:B------:R-:W-:Y:S01]  /*1a00*/  ISETP.GE.AND P4, PT, R29, RZ, PT ;  /* 0x000000ff1d00720c */ /* 0x000fe20003f86270 */
[C---:B------:R-:W-:Y:S01]  /*1a10*/  IMAD R22, R3.reuse, R22, R25 ;  /* 0x0000001603167224 */ /* 0x040fe200078e0219 */
[----:B------:R-:W-:Y:S01]  /*1a20*/  ISETP.GT.U32.AND P5, PT, R3, R19, PT ;  /* 0x000000130300720c */ /* 0x000fe20003fa4070 */
[----:B------:R-:W-:Y:S01]  /*1a30*/  @!P3 IMAD.MOV R20, RZ, RZ, -R20 ;  /* 0x000000ffff14b224 */ /* 0x000fe200078e0a14 */
[----:B------:R-:W-:Y:S01]  /*1a40*/  LOP3.LUT R25, R5, 0x56, RZ, 0xfc, !PT ;  /* 0x0000005605197812 */ /* 0x000fe200078efcff */
[----:B------:R-:W-:Y:S01]  /*1a50*/  IMAD.HI.U32 R23, R6, R26, RZ ;  /* 0x0000001a06177227 */ /* 0x000fe200078e00ff */
[----:B------:R-:W-:-:S02]  /*1a60*/  ISETP.GT.U32.AND P3, PT, R3, R22, PT ;  /* 0x000000160300720c */ /* 0x000fc40003f64070 */
[----:B------:R-:W-:Y:S01]  /*1a70*/  IABS R29, R34 ;  /* 0x00000022001d7213 */ /* 0x000fe20000000000 */
[----:B------:R-:W-:Y:S01]  /*1a80*/  @!P1 IMAD.IADD R21, R21, 0x1, -R3 ;  /* 0x0000000115159824 */ /* 0x000fe200078e0a03 */
[C---:B------:R-:W-:Y:S01]  /*1a90*/  LOP3.LUT R58, R5.reuse, 0x20, RZ, 0xfc, !PT ;  /* 0x00000020053a7812 */ /* 0x040fe200078efcff */
[----:B------:R-:W-:Y:S01]  /*1aa0*/  IMAD.MOV R23, RZ, RZ, -R23 ;  /* 0x000000ffff177224 */ /* 0x000fe200078e0a17 */
[----:B------:R-:W-:Y:S01]  /*1ab0*/  LOP3.LUT R59, R5, 0x1c, RZ, 0xfc, !PT ;  /* 0x0000001c053b7812 */ /* 0x000fe200078efcff */
[----:B------:R-:W-:Y:S01]  /*1ac0*/  IMAD.HI.U32 R24, R6, R27, RZ ;  /* 0x0000001b06187227 */ /* 0x000fe200078e00ff */
[----:B------:R-:W-:Y:S02]  /*1ad0*/  ISETP.GT.U32.AND P1, PT, R3, R21, PT ;  /* 0x000000150300720c */ /* 0x000fe40003f24070 */
[----:B------:R-:W-:Y:S01]  /*1ae0*/  LOP3.LUT R60, R5, 0x1a, RZ, 0xfc, !PT ;  /* 0x0000001a053c7812 */ /* 0x000fe200078efcff */
[--C-:B------:R-:W-:Y:S01]  /*1af0*/  @!P5 IMAD.IADD R19, R19, 0x1, -R3.reuse ;  /* 0x000000011313d824 */ /* 0x100fe200078e0a03 */
[----:B------:R-:W-:Y:S01]  /*1b00*/  ISETP.GE.AND P5, PT, R28, RZ, PT ;  /* 0x000000ff1c00720c */ /* 0x000fe20003fa6270 */
[----:B------:R-:W-:Y:S01]  /*1b10*/  @!P3 IMAD.IADD R22, R22, 0x1, -R3 ;  /* 0x000000011616b824 */ /* 0x000fe200078e0a03 */
[----:B------:R-:W-:Y:S01]  /*1b20*/  IABS R28, R25 ;  /* 0x00000019001c7213 */ /* 0x000fe20000000000 */
[----:B------:R-:W-:Y:S01]  /*1b30*/  IMAD R23, R3, R23, R26 ;  /* 0x0000001703177224 */ /* 0x000fe200078e021a */
[----:B------:R-:W-:Y:S01]  /*1b40*/  IABS R56, R60 ;  /* 0x0000003c00387213 */ /* 0x000fe20000000000 */
[----:B------:R-:W-:Y:S01]  /*1b50*/  @!P0 IMAD.MOV R19, RZ, RZ, -R19 ;  /* 0x000000ffff138224 */ /* 0x000fe200078e0a13 */
[----:B------:R-:W-:Y:S01]  /*1b60*/  ISETP.GE.AND P0, PT, R25, RZ, PT ;  /* 0x000000ff1900720c */ /* 0x000fe20003f06270 */
[----:B------:R-:W-:Y:S01]  /*1b70*/  IMAD.MOV R24, RZ, RZ, -R24 ;  /* 0x000000ffff187224 */ /* 0x000fe200078e0a18 */
[----:B------:R-:W-:Y:S01]  /*1b80*/  ISETP.GT.U32.AND P3, PT, R3, R22, PT ;  /* 0x000000160300720c */ /* 0x000fe20003f64070 */
[----:B------:R-:W-:Y:S01]  /*1b90*/  IMAD.HI.U32 R25, R6, R28, RZ ;  /* 0x0000001c06197227 */ /* 0x000fe200078e00ff */
[----:B------:R-:W-:-:S02]  /*1ba0*/  LOP3.LUT R66, R5, 0xa, RZ, 0xfc, !PT ;  /* 0x0000000a05427812 */ /* 0x000fc400078efcff */
[----:B------:R-:W-:Y:S01]  /*1bb0*/  LOP3.LUT R69, R5, 0x8, RZ, 0xfc, !PT ;  /* 0x0000000805457812 */ /* 0x000fe200078efcff */
[----:B------:R-:W-:Y:S01]  /*1bc0*/  @!P1 IMAD.IADD R21, R21, 0x1, -R3 ;  /* 0x0000000115159824 */ /* 0x000fe200078e0a03 */
[C---:B------:R-:W-:Y:S01]  /*1bd0*/  ISETP.GT.U32.AND P1, PT, R3.reuse, R23, PT ;  /* 0x000000170300720c */ /* 0x040fe20003f24070 */
[C---:B------:R-:W-:Y:S01]  /*1be0*/  IMAD R24, R3.reuse, R24, R27 ;  /* 0x0000001803187224 */ /* 0x040fe200078e021b */
[----:B------:R-:W-:Y:S01]  /*1bf0*/  IABS R70, R66 ;  /* 0x0000004200467213 */ /* 0x000fe20000000000 */
[----:B------:R-:W-:Y:S01]  /*1c00*/  IMAD.MOV R25, RZ, RZ, -R25 ;  /* 0x000000ffff197224 */ /* 0x000fe200078e0a19 */
[----:B------:R-:W-:Y:S01]  /*1c10*/  IABS R72, R69 ;  /* 0x0000004500487213 */ /* 0x000fe20000000000 */
[----:B------:R-:W-:Y:S01]  /*1c20*/  @!P6 IMAD.MOV R21, RZ, RZ, -R21 ;  /* 0x000000ffff15e224 */ /* 0x000fe200078e0a15 */
[C---:B------:R-:W-:Y:S01]  /*1c30*/  ISETP.GT.U32.AND P6, PT, R3.reuse, R24, PT ;  /* 0x000000180300720c */ /* 0x040fe20003fc4070 */
[----:B------:R-:W-:Y:S01]  /*1c40*/  IMAD R25, R3, R25, R28 ;  /* 0x0000001903197224 */ /* 0x000fe200078e021c */
[C---:B------:R-:W-:Y:S01]  /*1c50*/  LOP3.LUT R89, R5.reuse, 0x4, RZ, 0xfc, !PT ;  /* 0x0000000405597812 */ /* 0x040fe200078efcff */
[----:B------:R-:W-:Y:S01]  /*1c60*/  @!P3 IMAD.IADD R22, R22, 0x1, -R3 ;  /* 0x000000011616b824 */ /* 0x000fe200078e0a03 */
[----:B------:R-:W-:Y:S01]  /*1c70*/  LOP3.LUT R90, R5, 0x2, RZ, 0xfc, !PT ;  /* 0x00000002055a7812 */ /* 0x000fe200078efcff */
[----:B------:R-:W-:Y:S01]  /*1c80*/  IMAD.HI.U32 R27, R6, R30, RZ ;  /* 0x0000001e061b7227 */ /* 0x000fe200078e00ff */
[----:B------:R-:W-:-:S02]  /*1c90*/  ISETP.GT.U32.AND P3, PT, R3, R25, PT ;  /* 0x000000190300720c */ /* 0x000fc40003f64070 */
[----:B------:R-:W-:Y:S01]  /*1ca0*/  IABS R76, R89 ;  /* 0x00000059004c7213 */ /* 0x000fe20000000000 */
[--C-:B------:R-:W-:Y:S01]  /*1cb0*/  @!P1 IMAD.IADD R23, R23, 0x1, -R3.reuse ;  /* 0x0000000117179824 */ /* 0x100fe200078e0a03 */
[----:B------:R-:W-:Y:S01]  /*1cc0*/  IABS R78, R90 ;  /* 0x0000005a004e7213 */ /* 0x000fe20000000000 */
[----:B------:R-:W-:Y:S01]  /*1cd0*/  IMAD.HI.U32 R26, R6, R29, RZ ;  /* 0x0000001d061a7227 */ /* 0x000fe200078e00ff */
[----:B------:R-:W-:Y:S02]  /*1ce0*/  LOP3.LUT R88, R5, 0x6, RZ, 0xfc, !PT ;  /* 0x0000000605587812 */ /* 0x000fe400078efcff */
[----:B------:R-:W-:Y:S01]  /*1cf0*/  ISETP.GT.U32.AND P1, PT, R3, R23, PT ;  /* 0x000000170300720c */ /* 0x000fe20003f24070 */
[----:B------:R-:W-:Y:S01]  /*1d00*/  @!P6 IMAD.IADD R24, R24, 0x1, -R3 ;  /* 0x000000011818e824 */ /* 0x000fe200078e0a03 */
[----:B------:R-:W-:Y:S01]  /*1d10*/  IABS R74, R88 ;  /* 0x00000058004a7213 */ /* 0x000fe20000000000 */
[----:B------:R-:W-:Y:S01]  /*1d20*/  IMAD.MOV R27, RZ, RZ, -R27 ;  /* 0x000000ffff1b7224 */ /* 0x000fe200078e0a1b */
[----:B------:R-:W-:Y:S01]  /*1d30*/  IABS R75, R5 ;  /* 0x00000005004b7213 */ /* 0x000fe20000000000 */
[----:B------:R-:W-:-:S02]  /*1d40*/  IMAD.MOV R26, RZ, RZ, -R26 ;  /* 0x000000ffff1a7224 */ /* 0x000fc400078e0a1a */
[----:B------:R-:W-:Y:S01]  /*1d50*/  @!P3 IMAD.IADD R25, R25, 0x1, -R3 ;  /* 0x000000011919b824 */ /* 0x000fe200078e0a03 */
[----:B------:R-:W-:Y:S01]  /*1d60*/  ISETP.GT.U32.AND P3, PT, R3, R24, PT ;  /* 0x000000180300720c */ /* 0x000fe20003f64070 */
[----:B------:R-:W-:-:S04]  /*1d70*/  IMAD.HI.U32 R28, R6, R31, RZ ;  /* 0x0000001f061c7227 */ /* 0x000fc800078e00ff */
[C---:B------:R-:W-:Y:S02]  /*1d80*/  IMAD R27, R3.reuse, R27, R30 ;  /* 0x0000001b031b7224 */ /* 0x040fe400078e021e */
[C---:B------:R-:W-:Y:S02]  /*1d90*/  IMAD R26, R3.reuse, R26, R29 ;  /* 0x0000001a031a7224 */ /* 0x040fe400078e021d */
[----:B------:R-:W-:Y:S01]  /*1da0*/  IMAD.MOV R28, RZ, RZ, -R28 ;  /* 0x000000ffff1c7224 */ /* 0x000fe200078e0a1c */
[----:B------:R-:W-:Y:S01]  /*1db0*/  ISETP.GT.U32.AND P6, PT, R3, R27, PT ;  /* 0x0000001b0300720c */ /* 0x000fe20003fc4070 */
[----:B------:R-:W-:Y:S01]  /*1dc0*/  @!P1 IMAD.IADD R23, R23, 0x1, -R3 ;  /* 0x0000000117179824 */ /* 0x000fe200078e0a03 */
[C---:B------:R-:W-:Y:S01]  /*1dd0*/  ISETP.GT.U32.AND P1, PT, R3.reuse, R26, PT ;  /* 0x0000001a0300720c */ /* 0x040fe20003f24070 */
[----:B------:R-:W-:Y:S01]  /*1de0*/  IMAD R28, R3, R28, R31 ;  /* 0x0000001c031c7224 */ /* 0x000fe200078e021f */
[----:B------:R-:W-:Y:S01]  /*1df0*/  IABS R31, R39 ;  /* 0x00000027001f7213 */ /* 0x000fe20000000000 */
[----:B------:R-:W-:-:S02]  /*1e00*/  @!P3 IMAD.IADD R24, R24, 0x1, -R3 ;  /* 0x000000011818b824 */ /* 0x000fc400078e0a03 */
[----:B------:R-:W-:Y:S01]  /*1e10*/  IMAD.HI.U32 R29, R6, R32, RZ ;  /* 0x00000020061d7227 */ /* 0x000fe200078e00ff */
[----:B------:R-:W-:-:S03]  /*1e20*/  ISETP.GT.U32.AND P3, PT, R3, R28, PT ;  /* 0x0000001c0300720c */ /* 0x000fc60003f64070 */
[----:B------:R-:W-:Y:S02]  /*1e30*/  IMAD.MOV R29, RZ, RZ, -R29 ;  /* 0x000000ffff1d7224 */ /* 0x000fe400078e0a1d */
[--C-:B------:R-:W-:Y:S02]  /*1e40*/  @!P6 IMAD.IADD R27, R27, 0x1, -R3.reuse ;  /* 0x000000011b1be824 */ /* 0x100fe400078e0a03 */
[----:B------:R-:W-:Y:S01]  /*1e50*/  @!P1 IMAD.IADD R26, R26, 0x1, -R3 ;  /* 0x000000011a1a9824 */ /* 0x000fe200078e0a03 */
[C---:B------:R-:W-:Y:S01]  /*1e60*/  ISETP.GT.U32.AND P1, PT, R3.reuse, R25, PT ;  /* 0x000000190300720c */ /* 0x040fe20003f24070 */
[----:B------:R-:W-:Y:S01]  /*1e70*/  @!P2 IMAD.MOV R22, RZ, RZ, -R22 ;  /* 0x000000ffff16a224 */ /* 0x000fe200078e0a16 */
[C---:B------:R-:W-:Y:S01]  /*1e80*/  ISETP.GT.U32.AND P6, PT, R3.reuse, R27, PT ;  /* 0x0000001b0300720c */ /* 0x040fe20003fc4070 */
[----:B------:R-:W-:Y:S01]  /*1e90*/  IMAD.HI.U32 R30, R6, R31, RZ ;  /* 0x0000001f061e7227 */ /* 0x000fe200078e00ff */
[----:B------:R-:W-:-:S03]  /*1ea0*/  ISETP.GT.U32.AND P2, PT, R3, R26, PT ;  /* 0x0000001a0300720c */ /* 0x000fc60003f44070 */
[----:B------:R-:W-:Y:S01]  /*1eb0*/  @!P3 IMAD.IADD R28, R28, 0x1, -R3 ;  /* 0x000000011c1cb824 */ /* 0x000fe200078e0a03 */
[----:B------:R-:W-:Y:S01]  /*1ec0*/  ISETP.GE.AND P3, PT, R36, RZ, PT ;  /* 0x000000ff2400720c */ /* 0x000fe20003f66270 */
[----:B------:R-:W-:Y:S01]  /*1ed0*/  IMAD R29, R3, R29, R32 ;  /* 0x0000001d031d7224 */ /* 0x000fe200078e0220 */
[----:B------:R-:W-:Y:S01]  /*1ee0*/  IABS R36, R42 ;  /* 0x0000002a00247213 */ /* 0x000fe20000000000 */
[----:B------:R-:W-:-:S04]  /*1ef0*/  IMAD.HI.U32 R32, R6, R35, RZ ;  /* 0x0000002306207227 */ /* 0x000fc800078e00ff */
[----:B------:R-:W-:Y:S02]  /*1f00*/  IMAD.MOV R30, RZ, RZ, -R30 ;  /* 0x000000ffff1e7224 */ /* 0x000fe400078e0a1e */
[----:B------:R-:W-:Y:S02]  /*1f10*/  IMAD.MOV R32, RZ, RZ, -R32 ;  /* 0x000000ffff207224 */ /* 0x000fe400078e0a20 */
[----:B------:R-:W-:Y:S02]  /*1f20*/  IMAD R30, R3, R30, R31 ;  /* 0x0000001e031e7224 */ /* 0x000fe400078e021f */
[----:B------:R-:W-:-:S04]  /*1f30*/  IMAD.HI.U32 R31, R6, R33, RZ ;  /* 0x00000021061f7227 */ /* 0x000fc800078e00ff */
[----:B------:R-:W-:Y:S01]  /*1f40*/  @!P6 IMAD.IADD R27, R27, 0x1, -R3 ;  /* 0x000000011b1be824 */ /* 0x000fe200078e0a03 */
[C---:B------:R-:W-:Y:S01]  /*1f50*/  ISETP.GT.U32.AND P6, PT, R3.reuse, R30, PT ;  /* 0x0000001e0300720c */ /* 0x040fe20003fc4070 */
[----:B------:R-:W-:Y:S01]  /*1f60*/  IMAD R32, R3, R32, R35 ;  /* 0x0000002003207224 */ /* 0x000fe200078e0223 */
[----:B------:R-:W-:Y:S01]  /*1f70*/  LOP3.LUT R35, R5, 0x40, RZ, 0xfc, !PT ;  /* 0x0000004005237812 */ /* 0x000fe200078efcff */
[--C-:B------:R-:W-:Y:S01]  /*1f80*/  @!P1 IMAD.IADD R25, R25, 0x1, -R3.reuse ;  /* 0x0000000119199824 */ /* 0x100fe200078e0a03 */
[C---:B------:R-:W-:Y:S01]  /*1f90*/  ISETP.GT.U32.AND P1, PT, R3.reuse, R29, PT ;  /* 0x0000001d0300720c */ /* 0x040fe20003f24070 */
[----:B------:R-:W-:Y:S01]  /*1fa0*/  @!P2 IMAD.IADD R26, R26, 0x1, -R3 ;  /* 0x000000011a1aa824 */ /* 0x000fe200078e0a03 */
[----:B------:R-:W-:Y:S01]  /*1fb0*/  ISETP.GE.AND P2, PT, R34, RZ, PT ;  /* 0x000000ff2200720c */ /* 0x000fe20003f46270 */
[----:B------:R-:W-:Y:S02]  /*1fc0*/  IMAD.MOV R34, RZ, RZ, -R31 ;  /* 0x000000ffff227224 */ /* 0x000fe400078e0a1f */
[----:B------:R-:W-:Y:S01]  /*1fd0*/  @!P3 IMAD.MOV R27, RZ, RZ, -R27 ;  /* 0x000000ffff1bb224 */ /* 0x000fe200078e0a1b */
[C---:B------:R-:W-:Y:S01]  /*1fe0*/  ISETP.GT.U32.AND P3, PT, R3.reuse, R32, PT ;  /* 0x000000200300720c */ /* 0x040fe20003f64070 */
[----:B------:R-:W-:-:S02]  /*1ff0*/  IMAD R31, R3, R34, R33 ;  /* 0x00000022031f7224 */ /* 0x000fc400078e0221 */
[----:B------:R-:W-:Y:S01]  /*2000*/  @!P5 IMAD.MOV R23, RZ, RZ, -R23 ;  /* 0x000000ffff17d224 */ /* 0x000fe200078e0a17 */
[C---:B------:R-:W-:Y:S01]  /*2010*/  ISETP.GT.U32.AND P5, PT, R3.reuse, R28, PT ;  /* 0x0000001c0300720c */ /* 0x040fe20003fa4070 */
[----:B------:R-:W-:Y:S01]  /*2020*/  @!P0 IMAD.MOV R25, RZ, RZ, -R25 ;  /* 0x000000ffff198224 */ /* 0x000fe200078e0a19 */
[----:B------:R-:W-:Y:S01]  /*2030*/  ISETP.GT.U32.AND P0, PT, R3, R31, PT ;  /* 0x0000001f0300720c */ /* 0x000fe20003f04070 */
[--C-:B------:R-:W-:Y:S01]  /*2040*/  @!P1 IMAD.IADD R29, R29, 0x1, -R3.reuse ;  /* 0x000000011d1d9824 */ /* 0x100fe200078e0a03 */
[----:B------:R-:W-:Y:S01]  /*2050*/  ISETP.GE.AND P1, PT, R37, RZ, PT ;  /* 0x000000ff2500720c */ /* 0x000fe20003f26270 */
[----:B------:R-:W-:Y:S01]  /*2060*/  IMAD.MOV.U32 R34, RZ, RZ, R36 ;  /* 0x000000ffff227224 */ /* 0x000fe200078e0024 */
[----:B------:R-:W-:Y:S01]  /*2070*/  LOP3.LUT R36, R5, 0x3c, RZ, 0xfc, !PT ;  /* 0x0000003c05247812 */ /* 0x000fe200078efcff */
[--C-:B------:R-:W-:Y:S01]  /*2080*/  @!P6 IMAD.IADD R30, R30, 0x1, -R3.reuse ;  /* 0x000000011e1ee824 */ /* 0x100fe200078e0a03 */
[----:B------:R-:W-:Y:S01]  /*2090*/  ISETP.GT.U32.AND P6, PT, R3, R29, PT ;  /* 0x0000001d0300720c */ /* 0x000fe20003fc4070 */
[----:B------:R-:W-:-:S02]  /*20a0*/  @!P3 IMAD.IADD R32, R32, 0x1, -R3 ;  /* 0x000000012020b824 */ /* 0x000fc400078e0a03 */
[----:B------:R-:W-:-:S03]  /*20b0*/  IMAD.HI.U32 R33, R6, R34, RZ ;  /* 0x0000002206217227 */ /* 0x000fc600078e00ff */
[C---:B------:R-:W-:Y:S01]  /*20c0*/  ISETP.GT.U32.AND P3, PT, R3.reuse, R32, PT ;  /* 0x000000200300720c */ /* 0x040fe20003f64070 */
[----:B------:R-:W-:Y:S01]  /*20d0*/  @!P4 IMAD.MOV R24, RZ, RZ, -R24 ;  /* 0x000000ffff18c224 */ /* 0x000fe200078e0a18 */
[----:B------:R-:W-:Y:S01]  /*20e0*/  ISETP.GT.U32.AND P4, PT, R3, R30, PT ;  /* 0x0000001e0300720c */ /* 0x000fe20003f84070 */
[----:B------:R-:W-:Y:S01]  /*20f0*/  @!P2 IMAD.MOV R26, RZ, RZ, -R26 ;  /* 0x000000ffff1aa224 */ /* 0x000fe200078e0a1a */
[----:B------:R-:W-:Y:S01]  /*2100*/  ISETP.GE.AND P2, PT, R38, RZ, PT ;  /* 0x000000ff2600720c */ /* 0x000fe20003f46270 */
[--C-:B------:R-:W-:Y:S01]  /*2110*/  @!P5 IMAD.IADD R28, R28, 0x1, -R3.reuse ;  /* 0x000000011c1cd824 */ /* 0x100fe200078e0a03 */
[----:B------:R-:W-:Y:S01]  /*2120*/  ISETP.GE.AND P5, PT, R39, RZ, PT ;  /* 0x000000ff2700720c */ /* 0x000fe20003fa6270 */
[----:B------:R-:W-:Y:S01]  /*2130*/  @!P0 IMAD.IADD R31, R31, 0x1, -R3 ;  /* 0x000000011f1f8824 */ /* 0x000fe200078e0a03 */
[----:B------:R-:W-:Y:S01]  /*2140*/  IABS R38, R35 ;  /* 0x0000002300267213 */ /* 0x000fe20000000000 */
[----:B------:R-:W-:Y:S01]  /*2150*/  IMAD.MOV R33, RZ, RZ, -R33 ;  /* 0x000000ffff217224 */ /* 0x000fe200078e0a21 */
[----:B------:R-:W-:Y:S01]  /*2160*/  ISETP.GE.AND P0, PT, R42, RZ, PT ;  /* 0x000000ff2a00720c */ /* 0x000fe20003f06270 */
[----:B------:R-:W-:Y:S01]  /*2170*/  @!P1 IMAD.MOV R28, RZ, RZ, -R28 ;  /* 0x000000ffff1c9224 */ /* 0x000fe200078e0a1c */
[C---:B------:R-:W-:Y:S01]  /*2180*/  ISETP.GT.U32.AND P1, PT, R3.reuse, R31, PT ;  /* 0x0000001f0300720c */ /* 0x040fe20003f24070 */
[----:B------:R-:W-:Y:S01]  /*2190*/  IMAD R33, R3, R33, R34 ;  /* 0x0000002103217224 */ /* 0x000fe200078e0222 */
[----:B------:R-:W-:Y:S01]  /*21a0*/  LOP3.LUT R34, R5, 0x42, RZ, 0xfc, !PT ;  /* 0x0000004205227812 */ /* 0x000fe200078efcff */
[--C-:B------:R-:W-:Y:S01]  /*21b0*/  @!P6 IMAD.IADD R29, R29, 0x1, -R3.reuse ;  /* 0x000000011d1de824 */ /* 0x100fe200078e0a03 */
[----:B------:R-:W-:Y:S01]  /*21c0*/  ISETP.GE.AND P6, PT, R40, RZ, PT ;  /* 0x000000ff2800720c */ /* 0x000fe20003fc6270 */
[--C-:B------:R-:W-:Y:S01]  /*21d0*/  @!P3 IMAD.IADD R32, R32, 0x1, -R3.reuse ;  /* 0x000000012020b824 */ /* 0x100fe200078e0a03 */
[----:B------:R-:W-:Y:S01]  /*21e0*/  IABS R37, R34 ;  /* 0x0000002200257213 */ /* 0x000fe20000000000 */
[----:B------:R-:W-:Y:S01]  /*21f0*/  @!P4 IMAD.IADD R30, R30, 0x1, -R3 ;  /* 0x000000011e1ec824 */ /* 0x000fe200078e0a03 */
[----:B------:R-:W-:Y:S01]  /*2200*/  ISETP.GT.U32.AND P3, PT, R3, R33, PT ;  /* 0x000000210300720c */ /* 0x000fe20003f64070 */
[----:B------:R-:W-:Y:S01]  /*2210*/  @!P2 IMAD.MOV R29, RZ, RZ, -R29 ;  /* 0x000000ffff1da224 */ /* 0x000fe200078e0a1d */
[----:B------:R-:W-:Y:S01]  /*2220*/  ISETP.GE.AND P2, PT, R34, RZ, PT ;  /* 0x000000ff2200720c */ /* 0x000fe20003f46270 */
[----:B------:R-:W-:Y:S01]  /*2230*/  IMAD.HI.U32 R34, R6, R37, RZ ;  /* 0x0000002506227227 */ /* 0x000fe200078e00ff */
[----:B------:R-:W-:-:S02]  /*2240*/  IABS R40, R36 ;  /* 0x0000002400287213 */ /* 0x000fc40000000000 */
[----:B------:R-:W-:Y:S01]  /*2250*/  ISETP.GE.AND P4, PT, R41, RZ, PT ;  /* 0x000000ff2900720c */ /* 0x000fe20003f86270 */
[----:B------:R-:W-:Y:S01]  /*2260*/  @!P5 IMAD.MOV R30, RZ, RZ, -R30 ;  /* 0x000000ffff1ed224 */ /* 0x000fe200078e0a1e */
[----:B------:R-:W-:Y:S01]  /*2270*/  ISETP.GE.AND P5, PT, R35, RZ, PT ;  /* 0x000000ff2300720c */ /* 0x000fe20003fa6270 */
[----:B------:R-:W-:Y:S01]  /*2280*/  @!P1 IMAD.IADD R31, R31, 0x1, -R3 ;  /* 0x000000011f1f9824 */ /* 0x000fe200078e0a03 */
[----:B------:R-:W-:Y:S01]  /*2290*/  ISETP.GE.AND P1, PT, R36, RZ, PT ;  /* 0x000000ff2400720c */ /* 0x000fe20003f26270 */
[----:B------:R-:W-:Y:S01]  /*22a0*/  IMAD.HI.U32 R35, R6, R38, RZ ;  /* 0x0000002606237227 */ /* 0x000fe200078e00ff */
[----:B------:R-:W-:Y:S02]  /*22b0*/  IABS R41, R43 ;  /* 0x0000002b00297213 */ /* 0x000fe40000000000 */
[----:B------:R-:W-:Y:S01]  /*22c0*/  IABS R42, R48 ;  /* 0x00000030002a7213 */ /* 0x000fe20000000000 */
[----:B------:R-:W-:Y:S02]  /*22d0*/  IMAD.MOV R36, RZ, RZ, -R34 ;  /* 0x000000ffff247224 */ /* 0x000fe400078e0a22 */
[----:B------:R-:W-:-:S02]  /*22e0*/  IMAD.MOV R39, RZ, RZ, -R35 ;  /* 0x000000ffff277224 */ /* 0x000fc400078e0a23 */
[----:B------:R-:W-:Y:S01]  /*22f0*/  IMAD R35, R3, R36, R37 ;  /* 0x0000002403237224 */ /* 0x000fe200078e0225 */
[----:B------:R-:W-:Y:S01]  /*2300*/  IABS R37, R45 ;  /* 0x0000002d00257213 */ /* 0x000fe20000000000 */
[----:B------:R-:W-:Y:S02]  /*2310*/  @!P3 IMAD.IADD R33, R33, 0x1, -R3 ;  /* 0x000000012121b824 */ /* 0x000fe400078e0a03 */
[----:B------:R-:W-:-:S03]  /*2320*/  IMAD.HI.U32 R34, R6, R40, RZ ;  /* 0x0000002806227227 */ /* 0x000fc600078e00ff */
[C---:B------:R-:W-:Y:S01]  /*2330*/  ISETP.GT.U32.AND P3, PT, R3.reuse, R33, PT ;  /* 0x000000210300720c */ /* 0x040fe20003f64070 */
[C---:B------:R-:W-:Y:S02]  /*2340*/  IMAD R36, R3.reuse, R39, R38 ;  /* 0x0000002703247224 */ /* 0x040fe400078e0226 */
[----:B------:R-:W-:Y:S01]  /*2350*/  @!P6 IMAD.MOV R31, RZ, RZ, -R31 ;  /* 0x000000ffff1fe224 */ /* 0x000fe200078e0a1f */
[----:B------:R-:W-:Y:S01]  /*2360*/  ISETP.GT.U32.AND P6, PT, R3, R35, PT ;  /* 0x000000230300720c */ /* 0x000fe20003fc4070 */
[----:B------:R-:W-:Y:S02]  /*2370*/  IMAD.MOV R34, RZ, RZ, -R34 ;  /* 0x000000ffff227224 */ /* 0x000fe400078e0a22 */
[----:B------:R-:W-:Y:S02]  /*2380*/  IMAD.MOV.U32 R39, RZ, RZ, R37 ;  /* 0x000000ffff277224 */ /* 0x000fe400078e0025 */
[----:B------:R-:W-:-:S04]  /*2390*/  IMAD.HI.U32 R37, R6, R41, RZ ;  /* 0x0000002906257227 */ /* 0x000fc800078e00ff */
[C---:B------:R-:W-:Y:S02]  /*23a0*/  IMAD R34, R3.reuse, R34, R40 ;  /* 0x0000002203227224 */ /* 0x040fe400078e0228 */
[----:B------:R-:W-:Y:S02]  /*23b0*/  IMAD.MOV R40, RZ, RZ, -R37 ;  /* 0x000000ffff287224 */ /* 0x000fe400078e0a25 */
[----:B------:R-:W-:Y:S01]  /*23c0*/  @!P4 IMAD.MOV R32, RZ, RZ, -R32 ;  /* 0x000000ffff20c224 */ /* 0x000fe200078e0a20 */
[C---:B------:R-:W-:Y:S01]  /*23d0*/  ISETP.GT.U32.AND P4, PT, R3.reuse, R36, PT ;  /* 0x000000240300720c */ /* 0x040fe20003f84070 */
[----:B------:R-:W-:Y:S01]  /*23e0*/  IMAD R37, R3, R40, R41 ;  /* 0x0000002803257224 */ /* 0x000fe200078e0229 */
[----:B------:R-:W-:Y:S01]  /*23f0*/  IABS R40, R46 ;  /* 0x0000002e00287213 */ /* 0x000fe20000000000 */
[--C-:B------:R-:W-:Y:S01]  /*2400*/  @!P3 IMAD.IADD R33, R33, 0x1, -R3.reuse ;  /* 0x000000012121b824 */ /* 0x100fe200078e0a03 */
[----:B------:R-:W-:Y:S01]  /*2410*/  ISETP.GT.U32.AND P3, PT, R3, R34, PT ;  /* 0x000000220300720c */ /* 0x000fe20003f64070 */
[----:B------:R-:W-:Y:S01]  /*2420*/  @!P6 IMAD.IADD R35, R35, 0x1, -R3 ;  /* 0x000000012323e824 */ /* 0x000fe200078e0a03 */
[----:B------:R-:W-:Y:S01]  /*2430*/  ISETP.GT.U32.AND P6, PT, R3, R37, PT ;  /* 0x000000250300720c */ /* 0x000fe20003fc4070 */
[----:B------:R-:W-:Y:S01]  /*2440*/  IMAD.HI.U32 R38, R6, R39, RZ ;  /* 0x0000002706267227 */ /* 0x000fe200078e00ff */
[----:B------:R-:W-:-:S03]  /*2450*/  IABS R41, R47 ;  /* 0x0000002f00297213 */ /* 0x000fc60000000000 */
[----:B------:R-:W-:Y:S02]  /*2460*/  IMAD.MOV R38, RZ, RZ, -R38 ;  /* 0x000000ffff267224 */ /* 0x000fe400078e0a26 */
[----:B------:R-:W-:Y:S01]  /*2470*/  @!P4 IMAD.IADD R36, R36, 0x1, -R3 ;  /* 0x000000012424c824 */ /* 0x000fe200078e0a03 */
[C---:B------:R-:W-:Y:S01]  /*2480*/  ISETP.GT.U32.AND P4, PT, R3.reuse, R35, PT ;  /* 0x000000230300720c */ /* 0x040fe20003f84070 */
[----:B------:R-:W-:Y:S02]  /*2490*/  IMAD R38, R3, R38, R39 ;  /* 0x0000002603267224 */ /* 0x000fe400078e0227 */
[----:B------:R-:W-:-:S04]  /*24a0*/  IMAD.HI.U32 R39, R6, R40, RZ ;  /* 0x0000002806277227 */ /* 0x000fc800078e00ff */
[--C-:B------:R-:W-:Y:S01]  /*24b0*/  @!P3 IMAD.IADD R34, R34, 0x1, -R3.reuse ;  /* 0x000000012222b824 */ /* 0x100fe200078e0a03 */
[----:B------:R-:W-:Y:S01]  /*24c0*/  ISETP.GT.U32.AND P3, PT, R3, R36, PT ;  /* 0x000000240300720c */ /* 0x000fe20003f64070 */
[----:B------:R-:W-:Y:S02]  /*24d0*/  @!P6 IMAD.IADD R37, R37, 0x1, -R3 ;  /* 0x000000012525e824 */ /* 0x000fe400078e0a03 */
[----:B------:R-:W-:Y:S02]  /*24e0*/  IMAD.MOV R39, RZ, RZ, -R39 ;  /* 0x000000ffff277224 */ /* 0x000fe400078e0a27 */
[----:B------:R-:W-:Y:S01]  /*24f0*/  @!P0 IMAD.MOV R33, RZ, RZ, -R33 ;  /* 0x000000ffff218224 */ /* 0x000fe200078e0a21 */
[C---:B------:R-:W-:Y:S01]  /*2500*/  ISETP.GT.U32.AND P6, PT, R3.reuse, R37, PT ;  /* 0x000000250300720c */ /* 0x040fe20003fc4070 */
[C---:B------:R-:W-:Y:S01]  /*2510*/  IMAD R39, R3.reuse, R39, R40 ;  /* 0x0000002703277224 */ /* 0x040fe200078e0228 */
[----:B------:R-:W-:Y:S01]  /*2520*/  ISETP.GT.U32.AND P0, PT, R3, R34, PT ;  /* 0x000000220300720c */ /* 0x000fe20003f04070 */
[----:B------:R-:W-:-:S04]  /*2530*/  IMAD.HI.U32 R40, R6, R41, RZ ;  /* 0x0000002906287227 */ /* 0x000fc800078e00ff */
[----:B------:R-:W-:Y:S02]  /*2540*/  IMAD.MOV R40, RZ, RZ, -R40 ;  /* 0x000000ffff287224 */ /* 0x000fe400078e0a28 */
[----:B------:R-:W-:Y:S01]  /*2550*/  @!P3 IMAD.IADD R36, R36, 0x1, -R3 ;  /* 0x000000012424b824 */ /* 0x000fe200078e0a03 */
[C---:B------:R-:W-:Y:S01]  /*2560*/  ISETP.GT.U32.AND P3, PT, R3.reuse, R39, PT ;  /* 0x000000270300720c */ /* 0x040fe20003f64070 */
[----:B------:R-:W-:Y:S02]  /*2570*/  IMAD R40, R3, R40, R41 ;  /* 0x0000002803287224 */ /* 0x000fe400078e0229 */
[----:B------:R-:W-:Y:S02]  /*2580*/  @!P6 IMAD.IADD R37, R37, 0x1, -R3 ;  /* 0x000000012525e824 */ /* 0x000fe400078e0a03 */
[----:B------:R-:W-:Y:S01]  /*2590*/  IMAD.HI.U32 R41, R6, R42, RZ ;  /* 0x0000002a06297227 */ /* 0x000fe200078e00ff */
[----:B------:R-:W-:-:S03]  /*25a0*/  ISETP.GT.U32.AND P6, PT, R3, R40, PT ;  /* 0x000000280300720c */ /* 0x000fc60003fc4070 */
[----:B------:R-:W-:Y:S02]  /*25b0*/  IMAD.MOV R41, RZ, RZ, -R41 ;  /* 0x000000ffff297224 */ /* 0x000fe400078e0a29 */
[--C-:B------:R-:W-:Y:S01]  /*25c0*/  @!P4 IMAD.IADD R35, R35, 0x1, -R3.reuse ;  /* 0x000000012323c824 */ /* 0x100fe200078e0a03 */
[----:B------:R-:W-:Y:S01]  /*25d0*/  ISETP.GT.U32.AND P4, PT, R3, R38, PT ;  /* 0x000000260300720c */ /* 0x000fe20003f84070 */
[----:B------:R-:W-:Y:S01]  /*25e0*/  @!P3 IMAD.IADD R39, R39, 0x1, -R3 ;  /* 0x000000012727b824 */ /* 0x000fe200078e0a03 */
[----:B------:R-:W-:Y:S01]  /*25f0*/  ISETP.GE.AND P3, PT, R46, RZ, PT ;  /* 0x000000ff2e00720c */ /* 0x000fe20003f66270 */
[----:B------:R-:W-:Y:S01]  /*2600*/  IMAD R42, R3, R41, R42 ;  /* 0x00000029032a7224 */ /* 0x000fe200078e022a */
[----:B------:R-:W-:Y:S01]  /*2610*/  LOP3.LUT R46, R5, 0x26, RZ, 0xfc, !PT ;  /* 0x00000026052e7812 */ /* 0x000fe200078efcff */
[----:B------:R-:W-:-:S04]  /*2620*/  IMAD.HI.U32 R41, R6, R44, RZ ;  /* 0x0000002c06297227 */ /* 0x000fc800078e00ff */
[----:B------:R-:W-:Y:S01]  /*2630*/  @!P6 IMAD.IADD R40, R40, 0x1, -R3 ;  /* 0x000000012828e824 */ /* 0x000fe200078e0a03 */
[----:B------:R-:W-:Y:S01]  /*2640*/  ISETP.GT.U32.AND P6, PT, R3, R39, PT ;  /* 0x000000270300720c */ /* 0x000fe20003fc4070 */
[----:B------:R-:W-:Y:S02]  /*2650*/  IMAD.MOV R41, RZ, RZ, -R41 ;  /* 0x000000ffff297224 */ /* 0x000fe400078e0a29 */
[--C-:B------:R-:W-:Y:S01]  /*2660*/  @!P0 IMAD.IADD R34, R34, 0x1, -R3.reuse ;  /* 0x0000000122228824 */ /* 0x100fe200078e0a03 */
[----:B------:R-:W-:Y:S01]  /*2670*/  ISETP.GE.AND P0, PT, R43, RZ, PT ;  /* 0x000000ff2b00720c */ /* 0x000fe20003f06270 */
[C---:B------:R-:W-:Y:S02]  /*2680*/  IMAD R41, R3.reuse, R41, R44 ;  /* 0x0000002903297224 */ /* 0x040fe400078e022c */
[----:B------:R-:W-:Y:S01]  /*2690*/  @!P1 IMAD.MOV R34, RZ, RZ, -R34 ;  /* 0x000000ffff229224 */ /* 0x000fe200078e0a22 */
[----:B------:R-:W-:Y:S01]  /*26a0*/  ISETP.GT.U32.AND P1, PT, R3, R42, PT ;  /* 0x0000002a0300720c */ /* 0x000fe20003f24070 */
[----:B------:R-:W-:Y:S01]  /*26b0*/  @!P4 IMAD.IADD R38, R38, 0x1, -R3 ;  /* 0x000000012626c824 */ /* 0x000fe200078e0a03 */
[----:B------:R-:W-:Y:S01]  /*26c0*/  ISETP.GE.AND P4, PT, R45, RZ, PT ;  /* 0x000000ff2d00720c */ /* 0x000fe20003f86270 */
[----:B------:R-:W-:Y:S01]  /*26d0*/  @!P2 IMAD.MOV R35, RZ, RZ, -R35 ;  /* 0x000000ffff23a224 */ /* 0x000fe200078e0a23 */
[----:B------:R-:W-:Y:S01]  /*26e0*/  IABS R45, R51 ;  /* 0x00000033002d7213 */ /* 0x000fe20000000000 */
[----:B------:R-:W-:Y:S01]  /*26f0*/  @!P6 IMAD.IADD R39, R39, 0x1, -R3 ;  /* 0x000000012727e824 */ /* 0x000fe200078e0a03 */
[C---:B------:R-:W-:Y:S01]  /*2700*/  ISETP.GT.U32.AND P6, PT, R3.reuse, R41, PT ;  /* 0x000000290300720c */ /* 0x040fe20003fc4070 */
[----:B------:R-:W-:Y:S01]  /*2710*/  @!P5 IMAD.MOV R36, RZ, RZ, -R36 ;  /* 0x000000ffff24d224 */ /* 0x000fe200078e0a24 */
[C---:B------:R-:W-:Y:S01]  /*2720*/  ISETP.GT.U32.AND P2, PT, R3.reuse, R38, PT ;  /* 0x000000260300720c */ /* 0x040fe20003f44070 */
[----:B------:R-:W-:Y:S01]  /*2730*/  IMAD.HI.U32 R43, R6, R45, RZ ;  /* 0x0000002d062b7227 */ /* 0x000fe200078e00ff */
[----:B------:R-:W-:-:S03]  /*2740*/  ISETP.GT.U32.AND P5, PT, R3, R40, PT ;  /* 0x000000280300720c */ /* 0x000fc60003fa4070 */
[----:B------:R-:W-:Y:S02]  /*2750*/  IMAD.MOV R44, RZ, RZ, -R43 ;  /* 0x000000ffff2c7224 */ /* 0x000fe400078e0a2b */
[----:B------:R-:W-:Y:S02]  /*2760*/  @!P1 IMAD.IADD R42, R42, 0x1, -R3 ;  /* 0x000000012a2a9824 */ /* 0x000fe400078e0a03 */
[----:B------:R-:W-:Y:S01]  /*2770*/  @!P0 IMAD.MOV R37, RZ, RZ, -R37 ;  /* 0x000000ffff258224 */ /* 0x000fe200078e0a25 */
[----:B------:R-:W-:Y:S01]  /*2780*/  ISETP.GE.AND P0, PT, R47, RZ, PT ;  /* 0x000000ff2f00720c */ /* 0x000fe20003f06270 */
[----:B------:R-:W-:Y:S01]  /*2790*/  @!P6 IMAD.IADD R41, R41, 0x1, -R3 ;  /* 0x000000012929e824 */ /* 0x000fe200078e0a03 */
[C---:B------:R-:W-:Y:S01]  /*27a0*/  ISETP.GT.U32.AND P1, PT, R3.reuse, R42, PT ;  /* 0x0000002a0300720c */ /* 0x040fe20003f24070 */
[----:B------:R-:W-:Y:S01]  /*27b0*/  IMAD R43, R3, R44, R45 ;  /* 0x0000002c032b7224 */ /* 0x000fe200078e022d */
[----:B------:R-:W-:Y:S01]  /*27c0*/  LOP3.LUT R44, R5, 0x2a, RZ, 0xfc, !PT ;  /* 0x0000002a052c7812 */ /* 0x000fe200078efcff */
[--C-:B------:R-:W-:Y:S01]  /*27d0*/  @!P2 IMAD.IADD R38, R38, 0x1, -R3.reuse ;  /* 0x000000012626a824 */ /* 0x100fe200078e0a03 */
[----:B------:R-:W-:Y:S01]  /*27e0*/  ISETP.GT.U32.AND P6, PT, R3, R41, PT ;  /* 0x000000290300720c */ /* 0x000fe20003fc4070 */
[----:B------:R-:W-:Y:S01]  /*27f0*/  @!P5 IMAD.IADD R40, R40, 0x1, -R3 ;  /* 0x000000012828d824 */ /* 0x000fe200078e0a03 */
[----:B------:R-:W-:Y:S01]  /*2800*/  LOP3.LUT R45, R5, 0x28, RZ, 0xfc, !PT ;  /* 0x00000028052d7812 */ /* 0x000fe200078efcff */
[----:B------:R-:W-:Y:S01]  /*2810*/  @!P3 IMAD.MOV R39, RZ, RZ, -R39 ;  /* 0x000000ffff27b224 */ /* 0x000fe200078e0a27 */
[----:B------:R-:W-:Y:S01]  /*2820*/  IABS R47, R44 ;  /* 0x0000002c002f7213 */ /* 0x000fe20000000000 */
[----:B------:R-:W-:Y:S01]  /*2830*/  @!P4 IMAD.MOV R38, RZ, RZ, -R38 ;  /* 0x000000ffff26c224 */ /* 0x000fe200078e0a26 */
[----:B------:R-:W-:Y:S01]  /*2840*/  ISETP.GE.AND P2, PT, R48, RZ, PT ;  /* 0x000000ff3000720c */ /* 0x000fe20003f46270 */
[----:B------:R-:W-:Y:S01]  /*2850*/  @!P0 IMAD.MOV R40, RZ, RZ, -R40 ;  /* 0x000000ffff288224 */ /* 0x000fe200078e0a28 */
[----:B------:R-:W-:Y:S01]  /*2860*/  ISETP.GE.AND P3, PT, R44, RZ, PT ;  /* 0x000000ff2c00720c */ /* 0x000fe20003f66270 */
[----:B------:R-:W-:Y:S01]  /*2870*/  IMAD.HI.U32 R44, R6, R47, RZ ;  /* 0x0000002f062c7227 */ /* 0x000fe200078e00ff */
[----:B------:R-:W-:-:S02]  /*2880*/  IABS R48, R45 ;  /* 0x0000002d00307213 */ /* 0x000fc40000000000 */
[----:B------:R-:W-:Y:S01]  /*2890*/  ISETP.GE.AND P5, PT, R50, RZ, PT ;  /* 0x000000ff3200720c */ /* 0x000fe20003fa6270 */
[--C-:B------:R-:W-:Y:S01]  /*28a0*/  @!P6 IMAD.IADD R41, R41, 0x1, -R3.reuse ;  /* 0x000000012929e824 */ /* 0x100fe200078e0a03 */
[----:B------:R-:W-:Y:S01]  /*28b0*/  ISETP.GT.U32.AND P6, PT, R3, R43, PT ;  /* 0x0000002b0300720c */ /* 0x000fe20003fc4070 */
[----:B------:R-:W-:Y:S01]  /*28c0*/  IMAD.MOV R44, RZ, RZ, -R44 ;  /* 0x000000ffff2c7224 */ /* 0x000fe200078e0a2c */
[----:B------:R-:W-:Y:S01]  /*28d0*/  IABS R50, R46 ;  /* 0x0000002e00327213 */ /* 0x000fe20000000000 */
[----:B------:R-:W-:Y:S01]  /*28e0*/  @!P1 IMAD.IADD R42, R42, 0x1, -R3 ;  /* 0x000000012a2a9824 */ /* 0x000fe200078e0a03 */
[----:B------:R-:W-:Y:S01]  /*28f0*/  ISETP.GE.AND P0, PT, R45, RZ, PT ;  /* 0x000000ff2d00720c */ /* 0x000fe20003f06270 */
[----:B------:R-:W-:Y:S01]  /*2900*/  IMAD.HI.U32 R45, R6, R48, RZ ;  /* 0x00000030062d7227 */ /* 0x000fe200078e00ff */
[----:B------:R-:W-:Y:S02]  /*2910*/  ISETP.GE.AND P1, PT, R46, RZ, PT ;  /* 0x000000ff2e00720c */ /* 0x000fe40003f26270 */
[----:B------:R-:W-:Y:S01]  /*2920*/  ISETP.GE.AND P4, PT, R51, RZ, PT ;  /* 0x000000ff3300720c */ /* 0x000fe20003f86270 */
[----:B------:R-:W-:-:S04]  /*2930*/  IMAD.HI.U32 R46, R6, R50, RZ ;  /* 0x00000032062e7227 */ /* 0x000fc800078e00ff */
[----:B------:R-:W-:Y:S02]  /*2940*/  IMAD.MOV R45, RZ, RZ, -R45 ;  /* 0x000000ffff2d7224 */ /* 0x000fe400078e0a2d */
[----:B------:R-:W-:Y:S02]  /*2950*/  IMAD R44, R3, R44, R47 ;  /* 0x0000002c032c7224 */ /* 0x000fe400078e022f */
[----:B------:R-:W-:Y:S02]  /*2960*/  @!P6 IMAD.IADD R43, R43, 0x1, -R3 ;  /* 0x000000012b2be824 */ /* 0x000fe400078e0a03 */
[----:B------:R-:W-:Y:S02]  /*2970*/  IMAD.MOV R51, RZ, RZ, -R46 ;  /* 0x000000ffff337224 */ /* 0x000fe400078e0a2e */
[C---:B------:R-:W-:Y:S01]  /*2980*/  IMAD R46, R3.reuse, R45, R48 ;  /* 0x0000002d032e7224 */ /* 0x040fe200078e0230 */
[C---:B------:R-:W-:Y:S01]  /*2990*/  ISETP.GT.U32.AND P6, PT, R3.reuse, R43, PT ;  /* 0x0000002b0300720c */ /* 0x040fe20003fc4070 */
[----:B------:R-:W-:Y:S01]  /*29a0*/  @!P2 IMAD.MOV R42, RZ, RZ, -R42 ;  /* 0x000000ffff2aa224 */ /* 0x000fe200078e0a2a */
[C---:B------:R-:W-:Y:S01]  /*29b0*/  ISETP.GT.U32.AND P2, PT, R3.reuse, R44, PT ;  /* 0x0000002c0300720c */ /* 0x040fe20003f44070 */
[----:B------:R-:W-:Y:S01]  /*29c0*/  @!P5 IMAD.MOV R41, RZ, RZ, -R41 ;  /* 0x000000ffff29d224 */ /* 0x000fe200078e0a29 */
[----:B------:R-:W-:Y:S01]  /*29d0*/  ISETP.GT.U32.AND P5, PT, R3, R46, PT ;  /* 0x0000002e0300720c */ /* 0x000fe20003fa4070 */
[----:B------:R-:W-:-:S04]  /*29e0*/  IMAD.HI.U32 R45, R6, R52, RZ ;  /* 0x00000034062d7227 */ /* 0x000fc800078e00ff */
[----:B------:R-:W-:-:S04]  /*29f0*/  IMAD.HI.U32 R47, R6, R53, RZ ;  /* 0x00000035062f7227 */ /* 0x000fc800078e00ff */
[----:B------:R-:W-:Y:S02]  /*2a00*/  IMAD.MOV R45, RZ, RZ, -R45 ;  /* 0x000000ffff2d7224 */ /* 0x000fe400078e0a2d */
[C---:B------:R-:W-:Y:S02]  /*2a10*/  IMAD R48, R3.reuse, R51, R50 ;  /* 0x0000003303307224 */ /* 0x040fe400078e0232 */
[----:B------:R-:W-:Y:S01]  /*2a20*/  IMAD.MOV R54, RZ, RZ, -R47 ;  /* 0x000000ffff367224 */ /* 0x000fe200078e0a2f */
[----:B------:R-:W-:Y:S01]  /*2a30*/  IABS R47, R58 ;  /* 0x0000003a002f7213 */ /* 0x000fe20000000000 */
[----:B------:R-:W-:Y:S02]  /*2a40*/  IMAD R50, R3, R45, R52 ;  /* 0x0000002d03327224 */ /* 0x000fe400078e0234 */
[--C-:B------:R-:W-:Y:S01]  /*2a50*/  @!P6 IMAD.IADD R43, R43, 0x1, -R3.reuse ;  /* 0x000000012b2be824 */ /* 0x100fe200078e0a03 */
[----:B------:R-:W-:Y:S01]  /*2a60*/  ISETP.GT.U32.AND P6, PT, R3, R48, PT ;  /* 0x000000300300720c */ /* 0x000fe20003fc4070 */
[----:B------:R-:W-:-:S02]  /*2a70*/  @!P2 IMAD.IADD R44, R44, 0x1, -R3 ;  /* 0x000000012c2ca824 */ /* 0x000fc400078e0a03 */
[----:B------:R-:W-:Y:S02]  /*2a80*/  @!P5 IMAD.IADD R46, R46, 0x1, -R3 ;  /* 0x000000012e2ed824 */ /* 0x000fe400078e0a03 */
[----:B------:R-:W-:Y:S01]  /*2a90*/  @!P4 IMAD.MOV R43, RZ, RZ, -R43 ;  /* 0x000000ffff2bc224 */ /* 0x000fe200078e0a2b */
[C---:B------:R-:W-:Y:S01]  /*2aa0*/  ISETP.GT.U32.AND P2, PT, R3.reuse, R44, PT ;  /* 0x0000002c0300720c */ /* 0x040fe20003f44070 */
[C---:B------:R-:W-:Y:S01]  /*2ab0*/  IMAD R52, R3.reuse, R54, R53 ;  /* 0x0000003603347224 */ /* 0x040fe200078e0235 */
[C---:B------:R-:W-:Y:S01]  /*2ac0*/  ISETP.GT.U32.AND P4, PT, R3.reuse, R50, PT ;  /* 0x000000320300720c */ /* 0x040fe20003f84070 */
[----:B------:R-:W-:Y:S01]  /*2ad0*/  IMAD.MOV.U32 R54, RZ, RZ, R47 ;  /* 0x000000ffff367224 */ /* 0x000fe200078e002f */
[----:B------:R-:W-:Y:S01]  /*2ae0*/  ISETP.GT.U32.AND P5, PT, R3, R46, PT ;  /* 0x0000002e0300720c */ /* 0x000fe20003fa4070 */
[----:B------:R-:W-:Y:S01]  /*2af0*/  IMAD.HI.U32 R47, R6, R56, RZ ;  /* 0x00000038062f7227 */ /* 0x000fe200078e00ff */
[----:B------:R-:W-:-:S03]  /*2b00*/  IABS R53, R59 ;  /* 0x0000003b00357213 */ /* 0x000fc60000000000 */
[----:B------:R-:W-:-:S04]  /*2b10*/  IMAD.HI.U32 R45, R6, R54, RZ ;  /* 0x00000036062d7227 */ /* 0x000fc800078e00ff */
[----:B------:R-:W-:Y:S02]  /*2b20*/  IMAD.MOV R45, RZ, RZ, -R45 ;  /* 0x000000ffff2d7224 */ /* 0x000fe400078e0a2d */
[--C-:B------:R-:W-:Y:S01]  /*2b30*/  @!P2 IMAD.IADD R44, R44, 0x1, -R3.reuse ;  /* 0x000000012c2ca824 */ /* 0x100fe200078e0a03 */
[C---:B------:R-:W-:Y:S01]  /*2b40*/  ISETP.GT.U32.AND P2, PT, R3.reuse, R52, PT ;  /* 0x000000340300720c */ /* 0x040fe20003f44070 */
[C---:B------:R-:W-:Y:S02]  /*2b50*/  IMAD R54, R3.reuse, R45, R54 ;  /* 0x0000002d03367224 */ /* 0x040fe400078e0236 */
[--C-:B------:R-:W-:Y:S02]  /*2b60*/  @!P4 IMAD.IADD R50, R50, 0x1, -R3.reuse ;  /* 0x000000013232c824 */ /* 0x100fe400078e0a03 */
[--C-:B------:R-:W-:Y:S02]  /*2b70*/  @!P6 IMAD.IADD R48, R48, 0x1, -R3.reuse ;  /* 0x000000013030e824 */ /* 0x100fe400078e0a03 */
[----:B------:R-:W-:Y:S01]  /*2b80*/  @!P5 IMAD.IADD R46, R46, 0x1, -R3 ;  /* 0x000000012e2ed824 */ /* 0x000fe200078e0a03 */
[C---:B------:R-:W-:Y:S01]  /*2b90*/  ISETP.GT.U32.AND P5, PT, R3.reuse, R54, PT ;  /* 0x000000360300720c */ /* 0x040fe20003fa4070 */
[----:B------:R-:W-:Y:S01]  /*2ba0*/  IMAD.MOV.U32 R51, RZ, RZ, R44 ;  /* 0x000000ffff337224 */ /* 0x000fe200078e002c */
[C---:B------:R-:W-:Y:S01]  /*2bb0*/  ISETP.GT.U32.AND P4, PT, R3.reuse, R50, PT ;  /* 0x000000320300720c */ /* 0x040fe20003f84070 */
[----:B------:R-:W-:Y:S01]  /*2bc0*/  IMAD.HI.U32 R45, R6, R53, RZ ;  /* 0x00000035062d7227 */ /* 0x000fe200078e00ff */
[----:B------:R-:W-:-:S03]  /*2bd0*/  ISETP.GT.U32.AND P6, PT, R3, R48, PT ;  /* 0x000000300300720c */ /* 0x000fc60003fc4070 */
[----:B------:R-:W-:Y:S01]  /*2be0*/  @!P3 IMAD.MOV R51, RZ, RZ, -R51 ;  /* 0x000000ffff33b224 */ /* 0x000fe200078e0a33 */
[----:B------:R-:W-:Y:S01]  /*2bf0*/  ISETP.GE.AND P3, PT, R55, RZ, PT ;  /* 0x000000ff3700720c */ /* 0x000fe20003f66270 */
[----:B------:R-:W-:Y:S01]  /*2c00*/  IMAD.MOV R44, RZ, RZ, -R45 ;  /* 0x000000ffff2c7224 */ /* 0x000fe200078e0a2d */
[C---:B------:R-:W-:Y:S01]  /*2c10*/  LOP3.LUT R45, R5.reuse, 0x18, RZ, 0xfc, !PT ;  /* 0x00000018052d7812 */ /* 0x040fe200078efcff */
[----:B------:R-:W-:Y:S01]  /*2c20*/  @!P2 IMAD.IADD R52, R52, 0x1, -R3 ;  /* 0x000000013434a824 */ /* 0x000fe200078e0a03 */
[----:B------:R-:W-:Y:S01]  /*2c30*/  ISETP.GE.AND P2, PT, R58, RZ, PT ;  /* 0x000000ff3a00720c */ /* 0x000fe20003f46270 */
[----:B------:R-:W-:Y:S01]  /*2c40*/  IMAD.MOV R47, RZ, RZ, -R47 ;  /* 0x000000ffff2f7224 */ /* 0x000fe200078e0a2f */
[----:B------:R-:W-:Y:S01]  /*2c50*/  LOP3.LUT R58, R5, 0x16, RZ, 0xfc, !PT ;  /* 0x00000016053a7812 */ /* 0x000fe200078efcff */
[C---:B------:R-:W-:Y:S02]  /*2c60*/  IMAD R44, R3.reuse, R44, R53 ;  /* 0x0000002c032c7224 */ /* 0x040fe400078e0235 */
[--C-:B------:R-:W-:Y:S01]  /*2c70*/  @!P5 IMAD.IADD R54, R54, 0x1, -R3.reuse ;  /* 0x000000013636d824 */ /* 0x100fe200078e0a03 */
[C---:B------:R-:W-:Y:S01]  /*2c80*/  ISETP.GT.U32.AND P5, PT, R3.reuse, R52, PT ;  /* 0x000000340300720c */ /* 0x040fe20003fa4070 */
[--C-:B------:R-:W-:Y:S01]  /*2c90*/  @!P4 IMAD.IADD R50, R50, 0x1, -R3.reuse ;  /* 0x000000013232c824 */ /* 0x100fe200078e0a03 */
[----:B------:R-:W-:Y:S01]  /*2ca0*/  ISETP.GT.U32.AND P4, PT, R3, R44, PT ;  /* 0x0000002c0300720c */ /* 0x000fe20003f84070 */
[----:B------:R-:W-:Y:S01]  /*2cb0*/  @!P6 IMAD.IADD R48, R48, 0x1, -R3 ;  /* 0x000000013030e824 */ /* 0x000fe200078e0a03 */
[----:B------:R-:W-:Y:S01]  /*2cc0*/  ISETP.GE.AND P6, PT, R57, RZ, PT ;  /* 0x000000ff3900720c */ /* 0x000fe20003fc6270 */
[----:B------:R-:W-:Y:S01]  /*2cd0*/  IMAD R56, R3, R47, R56 ;  /* 0x0000002f03387224 */ /* 0x000fe200078e0238 */
[----:B------:R-:W-:Y:S01]  /*2ce0*/  IABS R47, R45 ;  /* 0x0000002d002f7213 */ /* 0x000fe20000000000 */
[----:B------:R-:W-:-:S02]  /*2cf0*/  IMAD.MOV.U32 R53, RZ, RZ, R46 ;  /* 0x000000ffff357224 */ /* 0x000fc400078e002e */
[----:B------:R-:W-:Y:S01]  /*2d00*/  IMAD.MOV.U32 R57, RZ, RZ, R50 ;  /* 0x000000ffff397224 */ /* 0x000fe200078e0032 */
[----:B------:R-:W-:Y:S01]  /*2d10*/  IABS R50, R58 ;  /* 0x0000003a00327213 */ /* 0x000fe20000000000 */
[----:B------:R-:W-:Y:S01]  /*2d20*/  @!P0 IMAD.MOV R53, RZ, RZ, -R53 ;  /* 0x000000ffff358224 */ /* 0x000fe200078e0a35 */
[C---:B------:R-:W-:Y:S01]  /*2d30*/  ISETP.GT.U32.AND P0, PT, R3.reuse, R54, PT ;  /* 0x000000360300720c */ /* 0x040fe20003f04070 */
[----:B------:R-:W-:Y:S01]  /*2d40*/  @!P3 IMAD.MOV R57, RZ, RZ, -R57 ;  /* 0x000000ffff39b224 */ /* 0x000fe200078e0a39 */
[----:B------:R-:W-:Y:S01]  /*2d50*/  ISETP.GT.U32.AND P3, PT, R3, R56, PT ;  /* 0x000000380300720c */ /* 0x000fe20003f64070 */
[----:B------:R-:W-:Y:S02]  /*2d60*/  IMAD.MOV.U32 R55, RZ, RZ, R48 ;  /* 0x000000ffff377224 */ /* 0x000fe400078e0030 */
[----:B------:R-:W-:Y:S01]  /*2d70*/  @!P5 IMAD.IADD R52, R52, 0x1, -R3 ;  /* 0x000000013434d824 */ /* 0x000fe200078e0a03 */
[----:B------:R-:W-:Y:S01]  /*2d80*/  ISETP.GE.AND P5, PT, R60, RZ, PT ;  /* 0x000000ff3c00720c */ /* 0x000fe20003fa6270 */
[----:B------:R-:W-:Y:S01]  /*2d90*/  @!P1 IMAD.MOV R55, RZ, RZ, -R55 ;  /* 0x000000ffff379224 */ /* 0x000fe200078e0a37 */
[----:B------:R-:W-:Y:S01]  /*2da0*/  ISETP.GE.AND P1, PT, R59, RZ, PT ;  /* 0x000000ff3b00720c */ /* 0x000fe20003f26270 */
[--C-:B------:R-:W-:Y:S01]  /*2db0*/  @!P4 IMAD.IADD R44, R44, 0x1, -R3.reuse ;  /* 0x000000012c2cc824 */ /* 0x100fe200078e0a03 */
[----:B------:R-:W-:Y:S01]  /*2dc0*/  ISETP.GE.AND P4, PT, R58, RZ, PT ;  /* 0x000000ff3a00720c */ /* 0x000fe20003f86270 */
[----:B------:R-:W-:Y:S01]  /*2dd0*/  IMAD.MOV.U32 R59, RZ, RZ, R52 ;  /* 0x000000ffff3b7224 */ /* 0x000fe200078e0034 */
[----:B------:R-:W-:Y:S01]  /*2de0*/  LOP3.LUT R52, R5, 0xc, RZ, 0xfc, !PT ;  /* 0x0000000c05347812 */ /* 0x000fe200078efcff */
[--C-:B------:R-:W-:Y:S01]  /*2df0*/  @!P0 IMAD.IADD R54, R54, 0x1, -R3.reuse ;  /* 0x0000000136368824 */ /* 0x100fe200078e0a03 */
[----:B------:R-:W-:Y:S01]  /*2e00*/  ISETP.GE.AND P0, PT, R45, RZ, PT ;  /* 0x000000ff2d00720c */ /* 0x000fe20003f06270 */
[----:B------:R-:W-:Y:S01]  /*2e10*/  @!P3 IMAD.IADD R56, R56, 0x1, -R3 ;  /* 0x000000013838b824 */ /* 0x000fe200078e0a03 */
[----:B------:R-:W-:Y:S01]  /*2e20*/  IABS R68, R52 ;  /* 0x0000003400447213 */ /* 0x000fe20000000000 */
[----:B------:R-:W-:Y:S01]  /*2e30*/  @!P6 IMAD.MOV R59, RZ, RZ, -R59 ;  /* 0x000000ffff3be224 */ /* 0x000fe200078e0a3b */
[C---:B------:R-:W-:Y:S01]  /*2e40*/  ISETP.GT.U32.AND P6, PT, R3.reuse, R44, PT ;  /* 0x0000002c0300720c */ /* 0x040fe20003fc4070 */
[----:B------:R-:W-:Y:S01]  /*2e50*/  IMAD.HI.U32 R45, R6, R47, RZ ;  /* 0x0000002f062d7227 */ /* 0x000fe200078e00ff */
[----:B------:R-:W-:-:S03]  /*2e60*/  ISETP.GT.U32.AND P3, PT, R3, R56, PT ;  /* 0x000000380300720c */ /* 0x000fc60003f64070 */
[----:B------:R-:W-:-:S04]  /*2e70*/  IMAD.HI.U32 R46, R6, R50, RZ ;  /* 0x00000032062e7227 */ /* 0x000fc800078e00ff */
[----:B------:R-:W-:Y:S02]  /*2e80*/  IMAD.MOV R48, RZ, RZ, -R45 ;  /* 0x000000ffff307224 */ /* 0x000fe400078e0a2d */
[----:B------:R-:W-:Y:S02]  /*2e90*/  IMAD.MOV R45, RZ, RZ, -R46 ;  /* 0x000000ffff2d7224 */ /* 0x000fe400078e0a2e */
[----:B------:R-:W-:Y:S01]  /*2ea0*/  IMAD R46, R3, R48, R47 ;  /* 0x00000030032e7224 */ /* 0x000fe200078e022f */
[----:B------:R-:W-:Y:S01]  /*2eb0*/  LOP3.LUT R47, R5, 0x12, RZ, 0xfc, !PT ;  /* 0x00000012052f7812 */ /* 0x000fe200078efcff */
[--C-:B------:R-:W-:Y:S02]  /*2ec0*/  @!P6 IMAD.IADD R44, R44, 0x1, -R3.reuse ;  /* 0x000000012c2ce824 */ /* 0x100fe400078e0a03 */
[----:B------:R-:W-:Y:S01]  /*2ed0*/  @!P3 IMAD.IADD R56, R56, 0x1, -R3 ;  /* 0x000000013838b824 */ /* 0x000fe200078e0a03 */
[C---:B------:R-:W-:Y:S01]  /*2ee0*/  ISETP.GT.U32.AND P6, PT, R3.reuse, R46, PT ;  /* 0x0000002e0300720c */ /* 0x040fe20003fc4070 */
[----:B------:R-:W-:Y:S01]  /*2ef0*/  IMAD R48, R3, R45, R50 ;  /* 0x0000002d03307224 */ /* 0x000fe200078e0232 */
[C---:B------:R-:W-:Y:S01]  /*2f00*/  LOP3.LUT R45, R5.reuse, 0x14, RZ, 0xfc, !PT ;  /* 0x00000014052d7812 */ /* 0x040fe200078efcff */
[----:B------:R-:W-:Y:S01]  /*2f10*/  IMAD.MOV.U32 R63, RZ, RZ, R56 ;  /* 0x000000ffff3f7224 */ /* 0x000fe200078e0038 */
[----:B------:R-:W-:Y:S01]  /*2f20*/  LOP3.LUT R50, R5, 0x10, RZ, 0xfc, !PT ;  /* 0x0000001005327812 */ /* 0x000fe200078efcff */
[----:B------:R-:W-:Y:S01]  /*2f30*/  IMAD.MOV.U32 R61, RZ, RZ, R44 ;  /* 0x000000ffff3d7224 */ /* 0x000fe200078e002c */
[----:B------:R-:W-:Y:S01]  /*2f40*/  IABS R58, R45 ;  /* 0x0000002d003a7213 */ /* 0x000fe20000000000 */
[----:B------:R-:W-:Y:S01]  /*2f50*/  @!P5 IMAD.MOV R63, RZ, RZ, -R63 ;  /* 0x000000ffff3fd224 */ /* 0x000fe200078e0a3f */
[----:B------:R-:W-:Y:S01]  /*2f60*/  ISETP.GT.U32.AND P5, PT, R3, R48, PT ;  /* 0x000000300300720c */ /* 0x000fe20003fa4070 */
[----:B------:R-:W-:Y:S01]  /*2f70*/  @!P2 IMAD.MOV R54, RZ, RZ, -R54 ;  /* 0x000000ffff36a224 */ /* 0x000fe200078e0a36 */
[----:B------:R-:W-:Y:S01]  /*2f80*/  IABS R60, R47 ;  /* 0x0000002f003c7213 */ /* 0x000fe20000000000 */
[----:B------:R-:W-:Y:S01]  /*2f90*/  IMAD.HI.U32 R44, R6, R58, RZ ;  /* 0x0000003a062c7227 */ /* 0x000fe200078e00ff */
[----:B------:R-:W-:-:S02]  /*2fa0*/  ISETP.GE.AND P2, PT, R45, RZ, PT ;  /* 0x000000ff2d00720c */ /* 0x000fc40003f46270 */
[----:B------:R-:W-:Y:S01]  /*2fb0*/  IABS R62, R50 ;  /* 0x00000032003e7213 */ /* 0x000fe20000000000 */
[----:B------:R-:W-:Y:S01]  /*2fc0*/  @!P6 IMAD.IADD R46, R46, 0x1, -R3 ;  /* 0x000000012e2ee824 */ /* 0x000fe200078e0a03 */
[----:B------:R-:W-:Y:S01]  /*2fd0*/  ISETP.GE.AND P3, PT, R47, RZ, PT ;  /* 0x000000ff2f00720c */ /* 0x000fe20003f66270 */
[----:B------:R-:W-:Y:S01]  /*2fe0*/  IMAD.MOV R44, RZ, RZ, -R44 ;  /* 0x000000ffff2c7224 */ /* 0x000fe200078e0a2c */
[----:B------:R-:W-:Y:S01]  /*2ff0*/  IABS R56, R83 ;  /* 0x0000005300387213 */ /* 0x000fe20000000000 */
[----:B------:R-:W-:Y:S01]  /*3000*/  IMAD.HI.U32 R45, R6, R60, RZ ;  /* 0x0000003c062d7227 */ /* 0x000fe200078e00ff */
[----:B------:R-:W-:-:S03]  /*3010*/  ISETP.GT.U32.AND P6, PT, R3, R46, PT ;  /* 0x0000002e0300720c */ /* 0x000fc60003fc4070 */
[----:B------:R-:W-:Y:S02]  /*3020*/  @!P5 IMAD.IADD R48, R48, 0x1, -R3 ;  /* 0x000000013030d824 */ /* 0x000fe400078e0a03 */
[C---:B------:R-:W-:Y:S02]  /*3030*/  IMAD R58, R3.reuse, R44, R58 ;  /* 0x0000002c033a7224 */ /* 0x040fe400078e023a */
[----:B------:R-:W-:Y:S01]  /*3040*/  IMAD.MOV R45, RZ, RZ, -R45 ;  /* 0x000000ffff2d7224 */ /* 0x000fe200078e0a2d */
[----:B------:R-:W-:Y:S01]  /*3050*/  ISETP.GT.U32.AND P5, PT, R3, R48, PT ;  /* 0x000000300300720c */ /* 0x000fe20003fa4070 */
[----:B------:R-:W-:-:S04]  /*3060*/  IMAD.HI.U32 R44, R6, R62, RZ ;  /* 0x0000003e062c7227 */ /* 0x000fc800078e00ff */
[----:B------:R-:W-:Y:S01]  /*3070*/  @!P6 IMAD.IADD R46, R46, 0x1, -R3 ;  /* 0x000000012e2ee824 */ /* 0x000fe200078e0a03 */
[C---:B------:R-:W-:Y:S01]  /*3080*/  ISETP.GT.U32.AND P6, PT, R3.reuse, R58, PT ;  /* 0x0000003a0300720c */ /* 0x040fe20003fc4070 */
[C---:B------:R-:W-:Y:S02]  /*3090*/  IMAD R60, R3.reuse, R45, R60 ;  /* 0x0000002d033c7224 */ /* 0x040fe400078e023c */
[----:B------:R-:W-:Y:S02]  /*30a0*/  IMAD.MOV R47, RZ, RZ, -R44 ;  /* 0x000000ffff2f7224 */ /* 0x000fe400078e0a2c */
[----:B------:R-:W-:Y:S02]  /*30b0*/  IMAD.MOV.U32 R65, RZ, RZ, R46 ;  /* 0x000000ffff417224 */ /* 0x000fe400078e002e */
[C---:B------:R-:W-:Y:S02]  /*30c0*/  IMAD R62, R3.reuse, R47, R62 ;  /* 0x0000002f033e7224 */ /* 0x040fe400078e023e */
[----:B------:R-:W-:Y:S01]  /*30d0*/  @!P0 IMAD.MOV R65, RZ, RZ, -R65 ;  /* 0x000000ffff418224 */ /* 0x000fe200078e0a41 */
[C---:B------:R-:W-:Y:S01]  /*30e0*/  ISETP.GT.U32.AND P0, PT, R3.reuse, R60, PT ;  /* 0x0000003c0300720c */ /* 0x040fe20003f04070 */
[----:B------:R-:W-:Y:S01]  /*30f0*/  @!P5 IMAD.IADD R48, R48, 0x1, -R3 ;  /* 0x000000013030d824 */ /* 0x000fe200078e0a03 */
[----:B------:R-:W-:Y:S01]  /*3100*/  ISETP.GT.U32.AND P5, PT, R3, R62, PT ;  /* 0x0000003e0300720c */ /* 0x000fe20003fa4070 */
[----:B------:R-:W-:-:S04]  /*3110*/  IMAD.HI.U32 R44, R6, R70, RZ ;  /* 0x00000046062c7227 */ /* 0x000fc800078e00ff */
[----:B------:R-:W-:Y:S02]  /*3120*/  IMAD.MOV R44, RZ, RZ, -R44 ;  /* 0x000000ffff2c7224 */ /* 0x000fe400078e0a2c */
[--C-:B------:R-:W-:Y:S02]  /*3130*/  @!P6 IMAD.IADD R58, R58, 0x1, -R3.reuse ;  /* 0x000000013a3ae824 */ /* 0x100fe400078e0a03 */
[C---:B------:R-:W-:Y:S02]  /*3140*/  IMAD R70, R3.reuse, R44, R70 ;  /* 0x0000002c03467224 */ /* 0x040fe400078e0246 */
[--C-:B------:R-:W-:Y:S01]  /*3150*/  @!P0 IMAD.IADD R60, R60, 0x1, -R3.reuse ;  /* 0x000000013c3c8824 */ /* 0x100fe200078e0a03 */
[C---:B------:R-:W-:Y:S01]  /*3160*/  ISETP.GT.U32.AND P6, PT, R3.reuse, R58, PT ;  /* 0x0000003a0300720c */ /* 0x040fe20003fc4070 */
[----:B------:R-:W-:Y:S02]  /*3170*/  @!P5 IMAD.IADD R62, R62, 0x1, -R3 ;  /* 0x000000013e3ed824 */ /* 0x000fe400078e0a03 */
[----:B------:R-:W-:Y:S01]  /*3180*/  IMAD.HI.U32 R44, R6, R72, RZ ;  /* 0x00000048062c7227 */ /* 0x000fe200078e00ff */
[----:B------:R-:W-:-:S02]  /*3190*/  ISETP.GT.U32.AND P0, PT, R3, R60, PT ;  /* 0x0000003c0300720c */ /* 0x000fc40003f04070 */
[----:B------:R-:W-:Y:S01]  /*31a0*/  ISETP.GT.U32.AND P5, PT, R3, R62, PT ;  /* 0x0000003e0300720c */ /* 0x000fe20003fa4070 */
[----:B------:R-:W-:Y:S02]  /*31b0*/  IMAD.MOV R44, RZ, RZ, -R44 ;  /* 0x000000ffff2c7224 */ /* 0x000fe400078e0a2c */
[----:B------:R-:W-:-:S04]  /*31c0*/  IMAD.HI.U32 R45, R6, R68, RZ ;  /* 0x00000044062d7227 */ /* 0x000fc800078e00ff */
[C---:B------:R-:W-:Y:S02]  /*31d0*/  IMAD R72, R3.reuse, R44, R72 ;  /* 0x0000002c03487224 */ /* 0x040fe400078e0248 */
[----:B------:R-:W-:Y:S02]  /*31e0*/  IMAD.MOV R45, RZ, RZ, -R45 ;  /* 0x000000ffff2d7224 */ /* 0x000fe400078e0a2d */
[--C-:B------:R-:W-:Y:S01]  /*31f0*/  @!P0 IMAD.IADD R60, R60, 0x1, -R3.reuse ;  /* 0x000000013c3c8824 */ /* 0x100fe200078e0a03 */
[C---:B------:R-:W-:Y:S01]  /*3200*/  ISETP.GT.U32.AND P0, PT, R3.reuse, R70, PT ;  /* 0x000000460300720c */ /* 0x040fe20003f04070 */
[----:B------:R-:W-:Y:S01]  /*3210*/  @!P5 IMAD.IADD R62, R62, 0x1, -R3 ;  /* 0x000000013e3ed824 */ /* 0x000fe200078e0a03 */
[C---:B------:R-:W-:Y:S01]  /*3220*/  ISETP.GT.U32.AND P5, PT, R3.reuse, R72, PT ;  /* 0x000000480300720c */ /* 0x040fe20003fa4070 */
[----:B------:R-:W-:Y:S02]  /*3230*/  IMAD R68, R3, R45, R68 ;  /* 0x0000002d03447224 */ /* 0x000fe400078e0244 */
[----:B------:R-:W-:-:S04]  /*3240*/  IMAD.HI.U32 R45, R6, R76, RZ ;  /* 0x0000004c062d7227 */ /* 0x000fc800078e00ff */
[----:B------:R-:W-:-:S04]  /*3250*/  IMAD.HI.U32 R46, R6, R78, RZ ;  /* 0x0000004e062e7227 */ /* 0x000fc800078e00ff */
[--C-:B------:R-:W-:Y:S02]  /*3260*/  @!P0 IMAD.IADD R70, R70, 0x1, -R3.reuse ;  /* 0x0000000146468824 */ /* 0x100fe400078e0a03 */
[----:B------:R-:W-:Y:S02]  /*3270*/  @!P5 IMAD.IADD R72, R72, 0x1, -R3 ;  /* 0x000000014848d824 */ /* 0x000fe400078e0a03 */
[----:B------:R-:W-:Y:S01]  /*3280*/  IMAD.MOV R45, RZ, RZ, -R45 ;  /* 0x000000ffff2d7224 */ /* 0x000fe200078e0a2d */
[----:B------:R-:W-:Y:S01]  /*3290*/  ISETP.GT.U32.AND P5, PT, R3, R70, PT ;  /* 0x000000460300720c */ /* 0x000fe20003fa4070 */
[----:B------:R-:W-:Y:S02]  /*32a0*/  IMAD.MOV R46, RZ, RZ, -R46 ;  /* 0x000000ffff2e7224 */ /* 0x000fe400078e0a2e */
[----:B------:R-:W-:-:S04]  /*32b0*/  IMAD.HI.U32 R44, R6, R74, RZ ;  /* 0x0000004a062c7227 */ /* 0x000fc800078e00ff */
[--C-:B------:R-:W-:Y:S01]  /*32c0*/  @!P6 IMAD.IADD R58, R58, 0x1, -R3.reuse ;  /* 0x000000013a3ae824 */ /* 0x100fe200078e0a03 */
[C---:B------:R-:W-:Y:S01]  /*32d0*/  ISETP.GT.U32.AND P6, PT, R3.reuse, R68, PT ;  /* 0x000000440300720c */ /* 0x040fe20003fc4070 */
[C---:B------:R-:W-:Y:S02]  /*32e0*/  IMAD R76, R3.reuse, R45, R76 ;  /* 0x0000002d034c7224 */ /* 0x040fe400078e024c */
[C---:B------:R-:W-:Y:S01]  /*32f0*/  IMAD R78, R3.reuse, R46, R78 ;  /* 0x0000002e034e7224 */ /* 0x040fe200078e024e */
[----:B------:R-:W-:Y:S01]  /*3300*/  IABS R46, R77 ;  /* 0x0000004d002e7213 */ /* 0x000fe20000000000 */
[----:B------:R-:W-:Y:S02]  /*3310*/  IMAD.MOV R44, RZ, RZ, -R44 ;  /* 0x000000ffff2c7224 */ /* 0x000fe400078e0a2c */
[----:B------:R-:W-:Y:S01]  /*3320*/  @!P5 IMAD.IADD R70, R70, 0x1, -R3 ;  /* 0x000000014646d824 */ /* 0x000fe200078e0a03 */
[C---:B------:R-:W-:Y:S01]  /*3330*/  ISETP.GT.U32.AND P5, PT, R3.reuse, R76, PT ;  /* 0x0000004c0300720c */ /* 0x040fe20003fa4070 */
[----:B------:R-:W-:-:S02]  /*3340*/  IMAD R74, R3, R44, R74 ;  /* 0x0000002c034a7224 */ /* 0x000fc400078e024a */
[----:B------:R-:W-:-:S04]  /*3350*/  IMAD.HI.U32 R44, R6, R46, RZ ;  /* 0x0000002e062c7227 */ /* 0x000fc800078e00ff */
[----:B------:R-:W-:Y:S02]  /*3360*/  IMAD.MOV R44, RZ, RZ, -R44 ;  /* 0x000000ffff2c7224 */ /* 0x000fe400078e0a2c */
[----:B------:R-:W-:Y:S01]  /*3370*/  @!P6 IMAD.IADD R68, R68, 0x1, -R3 ;  /* 0x000000014444e824 */ /* 0x000fe200078e0a03 */
[----:B------:R-:W-:Y:S01]  /*3380*/  ISETP.GE.AND P6, PT, R52, RZ, PT ;  /* 0x000000ff3400720c */ /* 0x000fe20003fc6270 */
[----:B------:R-:W-:Y:S01]  /*3390*/  IMAD.MOV.U32 R67, RZ, RZ, R48 ;  /* 0x000000ffff437224 */ /* 0x000fe200078e0030 */
[----:B------:R-:W-:Y:S01]  /*33a0*/  IABS R48, R79 ;  /* 0x0000004f00307213 */ /* 0x000fe20000000000 */
[C---:B------:R-:W-:Y:S01]  /*33b0*/  IMAD R44, R3.reuse, R44, R46 ;  /* 0x0000002c032c7224 */ /* 0x040fe200078e022e */
[C---:B------:R-:W-:Y:S01]  /*33c0*/  ISETP.GT.U32.AND P0, PT, R3.reuse, R68, PT ;  /* 0x000000440300720c */ /* 0x040fe20003f04070 */
[----:B------:R-:W-:Y:S01]  /*33d0*/  @!P1 IMAD.MOV R61, RZ, RZ, -R61 ;  /* 0x000000ffff3d9224 */ /* 0x000fe200078e0a3d */
[----:B------:R-:W-:Y:S01]  /*33e0*/  ISETP.GE.AND P1, PT, R50, RZ, PT ;  /* 0x000000ff3200720c */ /* 0x000fe20003f26270 */
[----:B------:R-:W-:Y:S01]  /*33f0*/  @!P5 IMAD.IADD R76, R76, 0x1, -R3 ;  /* 0x000000014c4cd824 */ /* 0x000fe200078e0a03 */
[----:B------:R-:W-:Y:S01]  /*3400*/  IABS R50, R81 ;  /* 0x0000005100327213 */ /* 0x000fe20000000000 */
[----:B------:R-:W-:Y:S01]  /*3410*/  IMAD.HI.U32 R45, R6, R48, RZ ;  /* 0x00000030062d7227 */ /* 0x000fe200078e00ff */
[----:B------:R-:W-:-:S03]  /*3420*/  ISETP.GT.U32.AND P5, PT, R3, R44, PT ;  /* 0x0000002c0300720c */ /* 0x000fc60003fa4070 */
[----:B------:R-:W-:Y:S01]  /*3430*/  @!P4 IMAD.MOV R67, RZ, RZ, -R67 ;  /* 0x000000ffff43c224 */ /* 0x000fe200078e0a43 */
[----:B------:R-:W-:Y:S01]  /*3440*/  ISETP.GT.U32.AND P4, PT, R3, R72, PT ;  /* 0x000000480300720c */ /* 0x000fe20003f84070 */
[----:B------:R-:W-:-:S04]  /*3450*/  IMAD.HI.U32 R46, R6, R50, RZ ;  /* 0x00000032062e7227 */ /* 0x000fc800078e00ff */
[----:B------:R-:W-:Y:S02]  /*3460*/  IMAD.MOV R45, RZ, RZ, -R45 ;  /* 0x000000ffff2d7224 */ /* 0x000fe400078e0a2d */
[----:B------:R-:W-:Y:S02]  /*3470*/  IMAD.MOV R52, RZ, RZ, -R46 ;  /* 0x000000ffff347224 */ /* 0x000fe400078e0a2e */
[C---:B------:R-:W-:Y:S02]  /*3480*/  IMAD R46, R3.reuse, R45, R48 ;  /* 0x0000002d032e7224 */ /* 0x040fe400078e0230 */
[--C-:B------:R-:W-:Y:S01]  /*3490*/  @!P0 IMAD.IADD R68, R68, 0x1, -R3.reuse ;  /* 0x0000000144448824 */ /* 0x100fe200078e0a03 */
[C---:B------:R-:W-:Y:S01]  /*34a0*/  ISETP.GT.U32.AND P0, PT, R3.reuse, R74, PT ;  /* 0x0000004a0300720c */ /* 0x040fe20003f04070 */
[--C-:B------:R-:W-:Y:S01]  /*34b0*/  @!P5 IMAD.IADD R44, R44, 0x1, -R3.reuse ;  /* 0x000000012c2cd824 */ /* 0x100fe200078e0a03 */
[C---:B------:R-:W-:Y:S01]  /*34c0*/  ISETP.GT.U32.AND P5, PT, R3.reuse, R46, PT ;  /* 0x0000002e0300720c */ /* 0x040fe20003fa4070 */
[----:B------:R-:W-:Y:S01]  /*34d0*/  @!P4 IMAD.IADD R72, R72, 0x1, -R3 ;  /* 0x000000014848c824 */ /* 0x000fe200078e0a03 */
[C---:B------:R-:W-:Y:S01]  /*34e0*/  ISETP.GT.U32.AND P4, PT, R3.reuse, R78, PT ;  /* 0x0000004e0300720c */ /* 0x040fe20003f84070 */
[----:B------:R-:W-:-:S02]  /*34f0*/  IMAD R48, R3, R52, R50 ;  /* 0x0000003403307224 */ /* 0x000fc400078e0232 */
[----:B------:R-:W-:-:S04]  /*3500*/  IMAD.HI.U32 R47, R6, R56, RZ ;  /* 0x00000038062f7227 */ /* 0x000fc800078e00ff */
[----:B------:R-:W-:Y:S02]  /*3510*/  IMAD.MOV R47, RZ, RZ, -R47 ;  /* 0x000000ffff2f7224 */ /* 0x000fe400078e0a2f */
[--C-:B------:R-:W-:Y:S01]  /*3520*/  @!P0 IMAD.IADD R74, R74, 0x1, -R3.reuse ;  /* 0x000000014a4a8824 */ /* 0x100fe200078e0a03 */
[----:B------:R-:W-:Y:S01]  /*3530*/  ISETP.GE.AND P0, PT, R66, RZ, PT ;  /* 0x000000ff4200720c */ /* 0x000fe20003f06270 */
[--C-:B------:R-:W-:Y:S01]  /*3540*/  @!P5 IMAD.IADD R46, R46, 0x1, -R3.reuse ;  /* 0x000000012e2ed824 */ /* 0x100fe200078e0a03 */
[----:B------:R-:W-:Y:S01]  /*3550*/  ISETP.GT.U32.AND P5, PT, R3, R48, PT ;  /* 0x000000300300720c */ /* 0x000fe20003fa4070 */
[----:B------:R-:W-:Y:S01]  /*3560*/  @!P4 IMAD.IADD R78, R78, 0x1, -R3 ;  /* 0x000000014e4ec824 */ /* 0x000fe200078e0a03 */
[----:B------:R-:W-:Y:S01]  /*3570*/  IABS R66, R85 ;  /* 0x0000005500427213 */ /* 0x000fe20000000000 */
[----:B------:R-:W-:Y:S01]  /*3580*/  @!P2 IMAD.MOV R58, RZ, RZ, -R58 ;  /* 0x000000ffff3aa224 */ /* 0x000fe200078e0a3a */
[----:B------:R-:W-:Y:S01]  /*3590*/  ISETP.GE.AND P4, PT, R69, RZ, PT ;  /* 0x000000ff4500720c */ /* 0x000fe20003f86270 */
[----:B------:R-:W-:Y:S01]  /*35a0*/  @!P3 IMAD.MOV R60, RZ, RZ, -R60 ;  /* 0x000000ffff3cb224 */ /* 0x000fe200078e0a3c */
[----:B------:R-:W-:Y:S01]  /*35b0*/  IABS R69, R86 ;  /* 0x0000005600457213 */ /* 0x000fe20000000000 */
[----:B------:R-:W-:Y:S01]  /*35c0*/  IMAD.HI.U32 R45, R6, R66, RZ ;  /* 0x00000042062d7227 */ /* 0x000fe200078e00ff */
[----:B------:R-:W-:-:S02]  /*35d0*/  ISETP.GT.U32.AND P2, PT, R3, R74, PT ;  /* 0x0000004a0300720c */ /* 0x000fc40003f44070 */
[C---:B------:R-:W-:Y:S01]  /*35e0*/  ISETP.GT.U32.AND P3, PT, R3.reuse, R76, PT ;  /* 0x0000004c0300720c */ /* 0x040fe20003f64070 */
[C---:B------:R-:W-:Y:S02]  /*35f0*/  IMAD R50, R3.reuse, R47, R56 ;  /* 0x0000002f03327224 */ /* 0x040fe400078e0238 */
[----:B------:R-:W-:Y:S01]  /*3600*/  @!P1 IMAD.MOV R62, RZ, RZ, -R62 ;  /* 0x000000ffff3e9224 */ /* 0x000fe200078e0a3e */
[----:B------:R-:W-:Y:S01]  /*3610*/  ISETP.GT.U32.AND P1, PT, R3, R78, PT ;  /* 0x0000004e0300720c */ /* 0x000fe20003f24070 */
[----:B------:R-:W-:-:S04]  /*3620*/  IMAD.HI.U32 R47, R6, R69, RZ ;  /* 0x00000045062f7227 */ /* 0x000fc800078e00ff */
[----:B------:R-:W-:-:S04]  /*3630*/  IMAD.HI.U32 R52, R6, R71, RZ ;  /* 0x0000004706347227 */ /* 0x000fc800078e00ff */
[----:B------:R-:W-:Y:S02]  /*3640*/  IMAD.MOV R45, RZ, RZ, -R45 ;  /* 0x000000ffff2d7224 */ /* 0x000fe400078e0a2d */
[----:B------:R-:W-:-:S04]  /*3650*/  IMAD.HI.U32 R56, R6, R73, RZ ;  /* 0x0000004906387227 */ /* 0x000fc800078e00ff */
[----:B------:R-:W-:Y:S02]  /*3660*/  IMAD.MOV R80, RZ, RZ, -R47 ;  /* 0x000000ffff507224 */ /* 0x000fe400078e0a2f */
[----:B------:R-:W-:Y:S02]  /*3670*/  IMAD.MOV R82, RZ, RZ, -R52 ;  /* 0x000000ffff527224 */ /* 0x000fe400078e0a34 */
[----:B------:R-:W-:Y:S01]  /*3680*/  @!P5 IMAD.IADD R48, R48, 0x1, -R3 ;  /* 0x000000013030d824 */ /* 0x000fe200078e0a03 */
[C---:B------:R-:W-:Y:S01]  /*3690*/  ISETP.GT.U32.AND P5, PT, R3.reuse, R44, PT ;  /* 0x0000002c0300720c */ /* 0x040fe20003fa4070 */
[----:B------:R-:W-:Y:S02]  /*36a0*/  IMAD R52, R3, R45, R66 ;  /* 0x0000002d03347224 */ /* 0x000fe400078e0242 */
[----:B------:R-:W-:-:S04]  /*36b0*/  IMAD.HI.U32 R45, R6, R75, RZ ;  /* 0x0000004b062d7227 */ /* 0x000fc800078e00ff */
[----:B------:R-:W-:Y:S02]  /*36c0*/  IMAD.MOV R84, RZ, RZ, -R56 ;  /* 0x000000ffff547224 */ /* 0x000fe400078e0a38 */
[C---:B------:R-:W-:Y:S02]  /*36d0*/  IMAD R6, R3.reuse, R80, R69 ;  /* 0x0000005003067224 */ /* 0x040fe400078e0245 */
[----:B------:R-:W-:Y:S01]  /*36e0*/  @!P6 IMAD.MOV R68, RZ, RZ, -R68 ;  /* 0x000000ffff44e224 */ /* 0x000fe200078e0a44 */
[C---:B------:R-:W-:Y:S01]  /*36f0*/  ISETP.GT.U32.AND P6, PT, R3.reuse, R48, PT ;  /* 0x000000300300720c */ /* 0x040fe20003fc4070 */
[C---:B------:R-:W-:Y:S02]  /*3700*/  IMAD R56, R3.reuse, R82, R71 ;  /* 0x0000005203387224 */ /* 0x040fe400078e0247 */
[--C-:B------:R-:W-:Y:S01]  /*3710*/  @!P2 IMAD.IADD R74, R74, 0x1, -R3.reuse ;  /* 0x000000014a4aa824 */ /* 0x100fe200078e0a03 */
[C---:B------:R-:W-:Y:S01]  /*3720*/  ISETP.GT.U32.AND P2, PT, R3.reuse, R52, PT ;  /* 0x000000340300720c */ /* 0x040fe20003f44070 */
[--C-:B------:R-:W-:Y:S01]  /*3730*/  @!P3 IMAD.IADD R76, R76, 0x1, -R3.reuse ;  /* 0x000000014c4cb824 */ /* 0x100fe200078e0a03 */
[C---:B------:R-:W-:Y:S01]  /*3740*/  ISETP.GT.U32.AND P3, PT, R3.reuse, R6, PT ;  /* 0x000000060300720c */ /* 0x040fe20003f64070 */
[----:B------:R-:W-:Y:S01]  /*3750*/  @!P1 IMAD.IADD R78, R78, 0x1, -R3 ;  /* 0x000000014e4e9824 */ /* 0x000fe200078e0a03 */
[C---:B------:R-:W-:Y:S01]  /*3760*/  ISETP.GT.U32.AND P1, PT, R3.reuse, R56, PT ;  /* 0x000000380300720c */ /* 0x040fe20003f24070 */
[----:B------:R-:W-:Y:S01]  /*3770*/  IMAD.MOV R80, RZ, RZ, -R45 ;  /* 0x000000ffff507224 */ /* 0x000fe200078e0a2d */
[----:B------:R-:W-:Y:S01]  /*3780*/  SHF.R.S32.HI R45, RZ, 0x1f, R12 ;  /* 0x0000001fff2d7819 */ /* 0x000fe2000001140c */
[----:B------:R-:W-:Y:S01]  /*3790*/  @!P0 IMAD.MOV R70, RZ, RZ, -R70 ;  /* 0x000000ffff468224 */ /* 0x000fe200078e0a46 */
[C---:B------:R-:W-:Y:S01]  /*37a0*/  ISETP.GT.U32.AND P0, PT, R3.reuse, R46, PT ;  /* 0x0000002e0300720c */ /* 0x040fe20003f04070 */
[----:B------:R-:W-:Y:S01]  /*37b0*/  IMAD R66, R3, R84, R73 ;  /* 0x0000005403427224 */ /* 0x000fe200078e0249 */
[----:B------:R-:W-:Y:S01]  /*37c0*/  LEA.HI R12, R45, R12, RZ, 0x6 ;  /* 0x0000000c2d0c7211 */ /* 0x000fe200078f30ff */
[----:B------:R-:W-:-:S02]  /*37d0*/  IMAD R80, R3, R80, R75 ;  /* 0x0000005003507224 */ /* 0x000fc400078e024b */
[--C-:B------:R-:W-:Y:S01]  /*37e0*/  @!P5 IMAD.IADD R44, R44, 0x1, -R3.reuse ;  /* 0x000000012c2cd824 */ /* 0x100fe200078e0a03 */
[C---:B------:R-:W-:Y:S01]  /*37f0*/  ISETP.GT.U32.AND P5, PT, R3.reuse, R66, PT ;  /* 0x000000420300720c */ /* 0x040fe20003fa4070 */
[--C-:B------:R-:W-:Y:S01]  /*3800*/  @!P6 IMAD.IADD R48, R48, 0x1, -R3.reuse ;  /* 0x000000013030e824 */ /* 0x100fe200078e0a03 */
[----:B------:R-:W-:Y:S01]  /*3810*/  ISETP.GT.U32.AND P6, PT, R3, R80, PT ;  /* 0x000000500300720c */ /* 0x000fe20003fc4070 */
[--C-:B------:R-:W-:Y:S01]  /*3820*/  @!P2 IMAD.IADD R52, R52, 0x1, -R3.reuse ;  /* 0x000000013434a824 */ /* 0x100fe200078e0a03 */
[----:B------:R-:W-:Y:S01]  /*3830*/  ISETP.GE.AND P2, PT, R89, RZ, PT ;  /* 0x000000ff5900720c */ /* 0x000fe20003f46270 */
[--C-:B------:R-:W-:Y:S01]  /*3840*/  @!P3 IMAD.IADD R6, R6, 0x1, -R3.reuse ;  /* 0x000000010606b824 */ /* 0x100fe200078e0a03 */
[----:B------:R-:W-:Y:S01]  /*3850*/  ISETP.GE.AND P3, PT, R79, RZ, PT ;  /* 0x000000ff4f00720c */ /* 0x000fe20003f66270 */
[--C-:B------:R-:W-:Y:S01]  /*3860*/  @!P1 IMAD.IADD R56, R56, 0x1, -R3.reuse ;  /* 0x0000000138389824 */ /* 0x100fe200078e0a03 */
[----:B------:R-:W-:Y:S01]  /*3870*/  ISETP.GE.AND P1, PT, R90, RZ, PT ;  /* 0x000000ff5a00720c */ /* 0x000fe20003f26270 */
[--C-:B------:R-:W-:Y:S01]  /*3880*/  @!P0 IMAD.IADD R46, R46, 0x1, -R3.reuse ;  /* 0x000000012e2e8824 */ /* 0x100fe200078e0a03 */
[----:B------:R-:W-:Y:S01]  /*3890*/  ISETP.GE.AND P0, PT, R77, RZ, PT ;  /* 0x000000ff4d00720c */ /* 0x000fe20003f06270 */
[----:B------:R-:W-:Y:S01]  /*38a0*/  @!P4 IMAD.MOV R72, RZ, RZ, -R72 ;  /* 0x000000ffff48c224 */ /* 0x000fe200078e0a48 */
[----:B------:R-:W-:Y:S01]  /*38b0*/  ISETP.GT.U32.AND P4, PT, R3, R50, PT ;  /* 0x000000320300720c */ /* 0x000fe20003f84070 */
[--C-:B------:R-:W-:Y:S01]  /*38c0*/  @!P5 IMAD.IADD R66, R66, 0x1, -R3.reuse ;  /* 0x000000014242d824 */ /* 0x100fe200078e0a03 */
[----:B------:R-:W-:Y:S01]  /*38d0*/  ISETP.GE.AND P5, PT, R81, RZ, PT ;  /* 0x000000ff5100720c */ /* 0x000fe20003fa6270 */
[----:B------:R-:W-:Y:S01]  /*38e0*/  @!P6 IMAD.IADD R80, R80, 0x1, -R3 ;  /* 0x000000015050e824 */ /* 0x000fe200078e0a03 */
[----:B------:R-:W-:Y:S01]  /*38f0*/  CS2R R90, SRZ ;  /* 0x00000000005a7805 */ /* 0x000fe2000001ff00 */
[----:B------:R-:W-:Y:S01]  /*3900*/  IMAD.MOV.U32 R47, RZ, RZ, R46 ;  /* 0x000000ffff2f7224 */ /* 0x000fe200078e002e */
[C---:B------:R-:W-:Y:S01]  /*3910*/  ISETP.GT.U32.AND P6, PT, R3.reuse, R66, PT ;  /* 0x000000420300720c */ /* 0x040fe20003fc4070 */
[----:B------:R-:W-:Y:S01]  /*3920*/  @!P2 IMAD.MOV R76, RZ, RZ, -R76 ;  /* 0x000000ffff4ca224 */ /* 0x000fe200078e0a4c */
[C---:B------:R-:W-:Y:S01]  /*3930*/  ISETP.GT.U32.AND P2, PT, R3.reuse, R52, PT ;  /* 0x000000340300720c */ /* 0x040fe20003f44070 */
[----:B------:R-:W-:Y:S01]  /*3940*/  @!P3 IMAD.MOV R47, RZ, RZ, -R47 ;  /* 0x000000ffff2fb224 */ /* 0x000fe200078e0a2f */
[C---:B------:R-:W-:Y:S01]  /*3950*/  ISETP.GT.U32.AND P3, PT, R3.reuse, R80, PT ;  /* 0x000000500300720c */ /* 0x040fe20003f64070 */
[----:B------:R-:W-:Y:S01]  /*3960*/  @!P1 IMAD.MOV R78, RZ, RZ, -R78 ;  /* 0x000000ffff4e9224 */ /* 0x000fe200078e0a4e */
[C---:B------:R-:W-:Y:S01]  /*3970*/  ISETP.GT.U32.AND P1, PT, R3.reuse, R6, PT ;  /* 0x000000060300720c */ /* 0x040fe20003f24070 */
[----:B------:R-:W-:Y:S01]  /*3980*/  @!P0 IMAD.MOV R44, RZ, RZ, -R44 ;  /* 0x000000ffff2c8224 */ /* 0x000fe200078e0a2c */
[----:B------:R-:W-:Y:S01]  /*3990*/  ISETP.GT.U32.AND P0, PT, R3, R56, PT ;  /* 0x000000380300720c */ /* 0x000fe20003f04070 */
[--C-:B------:R-:W-:Y:S01]  /*39a0*/  @!P4 IMAD.IADD R50, R50, 0x1, -R3.reuse ;  /* 0x000000013232c824 */ /* 0x100fe200078e0a03 */
[----:B------:R-:W-:Y:S01]  /*39b0*/  ISETP.GE.AND P4, PT, R88, RZ, PT ;  /* 0x000000ff5800720c */ /* 0x000fe20003f86270 */
[----:B------:R-:W-:Y:S01]  /*39c0*/  IMAD R0, R0, UR4, RZ ;  /* 0x0000000400007c24 */ /* 0x000fe2000f8e02ff */
[----:B------:R-:W-:Y:S01]  /*39d0*/  LOP3.LUT R46, RZ, R49, RZ, 0x33, !PT ;  /* 0x00000031ff2e7212 */ /* 0x000fe200078e33ff */
[--C-:B------:R-:W-:Y:S01]  /*39e0*/  @!P6 IMAD.IADD R66, R66, 0x1, -R3.reuse ;  /* 0x000000014242e824 */ /* 0x100fe200078e0a03 */
[----:B------:R-:W-:Y:S01]  /*39f0*/  ISETP.GE.AND P6, PT, R5, RZ, PT ;  /* 0x000000ff0500720c */ /* 0x000fe20003fc6270 */
[--C-:B------:R-:W-:Y:S01]  /*3a00*/  @!P2 IMAD.IADD R52, R52, 0x1, -R3.reuse ;  /* 0x000000013434a824 */ /* 0x100fe200078e0a03 */
[----:B------:R-:W-:Y:S01]  /*3a10*/  ISETP.GE.AND P2, PT, R86, RZ, PT ;  /* 0x000000ff5600720c */ /* 0x000fe20003f46270 */
[--C-:B------:R-:W-:Y:S01]  /*3a20*/  @!P3 IMAD.IADD R80, R80, 0x1, -R3.reuse ;  /* 0x000000015050b824 */ /* 0x100fe200078e0a03 */
[----:B------:R-:W-:Y:S01]  /*3a30*/  ISETP.NE.AND P3, PT, R49, RZ, PT ;  /* 0x000000ff3100720c */ /* 0x000fe20003f65270 */
[--C-:B------:R-:W-:Y:S01]  /*3a40*/  @!P1 IMAD.IADD R6, R6, 0x1, -R3.reuse ;  /* 0x0000000106069824 */ /* 0x100fe200078e0a03 */
[----:B------:R-:W-:Y:S01]  /*3a50*/  ISETP.GE.AND P1, PT, R87, RZ, PT ;  /* 0x000000ff5700720c */ /* 0x000fe20003f26270 */
[----:B------:R-:W-:Y:S01]  /*3a60*/  @!P0 IMAD.IADD R56, R56, 0x1, -R3 ;  /* 0x0000000138388824 */ /* 0x000fe200078e0a03 */
[----:B------:R-:W-:Y:S01]  /*3a70*/  ISETP.GE.AND P0, PT, R64, RZ, PT ;  /* 0x000000ff4000720c */ /* 0x000fe20003f06270 */
[----:B------:R-:W-:Y:S01]  /*3a80*/  @!P4 IMAD.MOV R74, RZ, RZ, -R74 ;  /* 0x000000ffff4ac224 */ /* 0x000fe200078e0a4a */
[C---:B------:R-:W-:Y:S01]  /*3a90*/  SEL R7, R46.reuse, R7, !P3 ;  /* 0x000000072e077207 */ /* 0x040fe20005800000 */
[----:B------:R-:W-:Y:S01]  /*3aa0*/  ULDC UR4, c[0x0][0x240] ;  /* 0x0000900000047ab9 */ /* 0x000fe20000000800 */
[----:B------:R-:W-:Y:S01]  /*3ab0*/  ISETP.GT.U32.AND P4, PT, R3, R50, PT ;  /* 0x000000320300720c */ /* 0x000fe20003f84070 */
[----:B------:R-:W-:Y:S01]  /*3ac0*/  @!P5 IMAD.MOV R48, RZ, RZ, -R48 ;  /* 0x000000ffff30d224 */ /* 0x000fe200078e0a30 */
[C---:B------:R-:W-:Y:S01]  /*3ad0*/  SEL R8, R46.reuse, R8, !P3 ;  /* 0x000000082e087207 */ /* 0x040fe20005800000 */
[----:B------:R-:W-:Y:S01]  /*3ae0*/  IMAD R7, R7, UR4, RZ ;  /* 0x0000000407077c24 */ /* 0x000fe2000f8e02ff */
[C---:B------:R-:W-:Y:S01]  /*3af0*/  SEL R10, R46.reuse, R10, !P3 ;  /* 0x0000000a2e0a7207 */ /* 0x040fe20005800000 */
[----:B------:R-:W-:Y:S01]  /*3b00*/  @!P2 IMAD.MOV R6, RZ, RZ, -R6 ;  /* 0x000000ffff06a224 */ /* 0x000fe200078e0a06 */
[----:B------:R-:W-:Y:S01]  /*3b10*/  SEL R13, R46, R13, !P3 ;  /* 0x0000000d2e0d7207 */ /* 0x000fe20005800000 */
[----:B------:R-:W-:Y:S01]  /*3b20*/  IMAD R8, R8, UR4, RZ ;  /* 0x0000000408087c24 */ /* 0x000fe2000f8e02ff */
[C---:B------:R-:W-:Y:S01]  /*3b30*/  SEL R14, R46.reuse, R14, !P3 ;  /* 0x0000000e2e0e7207 */ /* 0x040fe20005800000 */
[----:B------:R-:W-:Y:S01]  /*3b40*/  @!P6 IMAD.MOV R80, RZ, RZ, -R80 ;  /* 0x000000ffff50e224 */ /* 0x000fe200078e0a50 */
[----:B------:R-:W-:Y:S01]  /*3b50*/  SEL R47, R46, R47, !P3 ;  /* 0x0000002f2e2f7207 */ /* 0x000fe20005800000 */
[----:B------:R-:W-:Y:S01]  /*3b60*/  IMAD R215, R10, UR4, RZ ;  /* 0x000000040ad77c24 */ /* 0x000fe2000f8e02ff */
[C---:B------:R-:W-:Y:S01]  /*3b70*/  SEL R9, R46.reuse, R9, !P3 ;  /* 0x000000092e097207 */ /* 0x040fe20005800000 */
[----:B------:R-:W-:Y:S01]  /*3b80*/  IMAD R223, R13, UR4, RZ ;  /* 0x000000040ddf7c24 */ /* 0x000fe2000f8e02ff */
[----:B------:R-:W-:Y:S01]  /*3b90*/  ISETP.GE.AND P5, PT, R83, RZ, PT ;  /* 0x000000ff5300720c */ /* 0x000fe20003fa6270 */
[----:B------:R-:W-:Y:S01]  /*3ba0*/  @!P1 IMAD.MOV R56, RZ, RZ, -R56 ;  /* 0x000000ffff389224 */ /* 0x000fe200078e0a38 */
[----:B------:R-:W-:Y:S01]  /*3bb0*/  SEL R16, R46, R16, !P3 ;  /* 0x000000102e107207 */ /* 0x000fe20005800000 */
[----:B------:R-:W-:Y:S01]  /*3bc0*/  IMAD R227, R14, UR4, RZ ;  /* 0x000000040ee37c24 */ /* 0x000fe2000f8e02ff */
[C---:B------:R-:W-:Y:S01]  /*3bd0*/  SEL R20, R46.reuse, R20, !P3 ;  /* 0x000000142e147207 */ /* 0x040fe20005800000 */
[----:B------:R-:W-:Y:S01]  /*3be0*/  @!P0 IMAD.MOV R66, RZ, RZ, -R66 ;  /* 0x000000ffff428224 */ /* 0x000fe200078e0a42 */
[----:B------:R-:W-:Y:S01]  /*3bf0*/  SEL R5, R46, R43, !P3 ;  /* 0x0000002b2e057207 */ /* 0x000fe20005800000 */
[----:B------:R-:W-:Y:S01]  /*3c00*/  IMAD R47, R47, UR4, RZ ;  /* 0x000000042f2f7c24 */ /* 0x000fe2000f8e02ff */
[----:B------:R-:W-:Y:S01]  /*3c10*/  SHF.R.S32.HI R10, RZ, 0x1f, R7 ;  /* 0x0000001fff0a7819 */ /* 0x000fe20000011407 */
[----:B------:R-:W-:Y:S01]  /*3c20*/  IMAD R9, R9, UR4, RZ ;  /* 0x0000000409097c24 */ /* 0x000fe2000f8e02ff */
[----:B------:R-:W-:Y:S01]  /*3c30*/  IADD3 R13, P6, R7, UR8, RZ ;  /* 0x00000008070d7c10 */ /* 0x000fe2000ffde0ff */
[----:B------:R-:W-:Y:S01]  /*3c40*/  @!P4 IMAD.IADD R50, R50, 0x1, -R3 ;  /* 0x000000013232c824 */ /* 0x000fe200078e0a03 */
[----:B------:R-:W-:Y:S01]  /*3c50*/  SEL R43, R46, R6, !P3 ;  /* 0x000000062e2b7207 */ /* 0x000fe20005800000 */
[----:B------:R-:W-:Y:S01]  /*3c60*/  IMAD R49, R16, UR4, RZ ;  /* 0x0000000410317c24 */ /* 0x000fe2000f8e02ff */
[----:B------:R-:W-:Y:S01]  /*3c70*/  SHF.R.S32.HI R7, RZ, 0x1f, R8 ;  /* 0x0000001fff077819 */ /* 0x000fe20000011408 */
[----:B------:R-:W-:Y:S01]  /*3c80*/  IMAD R242, R20, UR4, RZ ;  /* 0x0000000414f27c24 */ /* 0x000fe2000f8e02ff */
[----:B------:R-:W-:Y:S01]  /*3c90*/  IADD3 R14, P1, R8, UR8, RZ ;  /* 0x00000008080e7c10 */ /* 0x000fe2000ff3e0ff */
[----:B------:R-:W-:Y:S01]  /*3ca0*/  @!P5 IMAD.MOV R50, RZ, RZ, -R50 ;  /* 0x000000ffff32d224 */ /* 0x000fe200078e0a32 */
[----:B------:R-:W-:Y:S01]  /*3cb0*/  SEL R15, R46, R15, !P3 ;  /* 0x0000000f2e0f7207 */ /* 0x000fe20005800000 */
[----:B------:R-:W-:Y:S01]  /*3cc0*/  IMAD R43, R43, UR4, RZ ;  /* 0x000000042b2b7c24 */ /* 0x000fe2000f8e02ff */
[----:B------:R-:W-:Y:S01]  /*3cd0*/  IADD3 R6, P0, R0, UR6, RZ ;  /* 0x0000000600067c10 */ /* 0x000fe2000ff1e0ff */
[----:B------:R-:W-:Y:S01]  /*3ce0*/  IMAD R64, R5, UR4, RZ ;  /* 0x0000000405407c24 */ /* 0x000fe2000f8e02ff */
[----:B------:R-:W-:Y:S01]  /*3cf0*/  ISETP.GE.AND P4, PT, R85, RZ, PT ;  /* 0x000000ff5500720c */ /* 0x000fe20003f86270 */
[----:B------:R-:W-:Y:S01]  /*3d00*/  IMAD R45, R15, UR4, RZ ;  /* 0x000000040f2d7c24 */ /* 0x000fe2000f8e02ff */
[----:B------:R-:W-:Y:S01]  /*3d10*/  SEL R3, R46, R11, !P3 ;  /* 0x0000000b2e037207 */ /* 0x000fe20005800000 */
[----:B------:R-:W-:Y:S01]  /*3d20*/  ULDC UR6, c[0x0][0x23c] ;  /* 0x00008f0000067ab9 */ /* 0x000fe20000000800 */
[----:B------:R-:W-:-:S02]  /*3d30*/  IADD3.X R8, R7, UR9, RZ, P1, !PT ;  /* 0x0000000907087c10 */ /* 0x000fc40008ffe4ff */
[----:B------:R-:W-:Y:S02]  /*3d40*/  CS2R R88, SRZ ;  /* 0x0000000000587805 */ /* 0x000fe4000001ff00 */
[C---:B------:R-:W-:Y:S01]  /*3d50*/  SEL R21, R46.reuse, R21, !P3 ;  /* 0x000000152e157207 */ /* 0x040fe20005800000 */
[----:B------:R-:W-:Y:S01]  /*3d60*/  IMAD R219, R3, UR4, RZ ;  /* 0x0000000403db7c24 */ /* 0x000fe2000f8e02ff */
[----:B------:R-:W-:Y:S02]  /*3d70*/  SEL R25, R46, R25, !P3 ;  /* 0x000000192e197207 */ /* 0x000fe40005800000 */
[----:B------:R-:W-:Y:S02]  /*3d80*/  CS2R R82, SRZ ;  /* 0x0000000000527805 */ /* 0x000fe4000001ff00 */
[----:B------:R-:W-:Y:S01]  /*3d90*/  LEA.HI.X.SX32 R11, R0, UR7, 0x1, P0 ;  /* 0x00000007000b7c11 */ /* 0x000fe200080f0eff */
[----:B------:R-:W-:Y:S01]  /*3da0*/  IMAD R244, R21, UR4, RZ ;  /* 0x0000000415f47c24 */ /* 0x000fe2000f8e02ff */
[----:B------:R-:W-:Y:S01]  /*3db0*/  SHF.R.S32.HI R229, RZ, 0x1f, R47 ;  /* 0x0000001fffe57819 */ /* 0x000fe2000001142f */
[----:B------:R-:W-:Y:S01]  /*3dc0*/  IMAD R25, R25, UR4, RZ ;  /* 0x0000000419197c24 */ /* 0x000fe2000f8e02ff */
[----:B------:R-:W-:Y:S01]  /*3dd0*/  IADD3 R16, P1, R47, UR8, RZ ;  /* 0x000000082f107c10 */ /* 0x000fe2000ff3e0ff */
[----:B------:R-:W-:Y:S01]  /*3de0*/  @!P4 IMAD.MOV R52, RZ, RZ, -R52 ;  /* 0x000000ffff34c224 */ /* 0x000fe200078e0a34 */
[----:B------:R-:W-:-:S02]  /*3df0*/  SHF.R.S32.HI R211, RZ, 0x1f, R9 ;  /* 0x0000001fffd37819 */ /* 0x000fc40000011409 */
[----:B------:R-:W-:Y:S02]  /*3e00*/  CS2R R84, SRZ ;  /* 0x0000000000547805 */ /* 0x000fe4000001ff00 */
[----:B------:R-:W-:Y:S02]  /*3e10*/  IADD3 R212, P0, R9, UR8, RZ ;  /* 0x0000000809d47c10 */ /* 0x000fe4000ff1e0ff */
[----:B------:R-:W-:Y:S02]  /*3e20*/  CS2R R86, SRZ ;  /* 0x0000000000567805 */ /* 0x000fe4000001ff00 */
[----:B------:R-:W-:Y:S01]  /*3e30*/  SHF.R.S32.HI R241, RZ, 0x1f, R242 ;  /* 0x0000001ffff17819 */ /* 0x000fe200000114f2 */
[----:B------:R-:W-:Y:S01]  /*3e40*/  USHF.L.U32 UR17, UR6, 0x6, URZ ;  /* 0x0000000606117899 */ /* 0x000fe2000800063f */
[----:B------:R-:W-:Y:S01]  /*3e50*/  IADD3.X R229, R229, UR9, RZ, P1, !PT ;  /* 0x00000009e5e57c10 */ /* 0x000fe20008ffe4ff */
[----:B------:R-:W-:Y:S01]  /*3e60*/  UMOV UR7, 0x80000020 ;  /* 0x8000002000077882 */ /* 0x000fe20000000000 */
[----:B------:R-:W-:-:S02]  /*3e70*/  IADD3.X R211, R211, UR9, RZ, P0, !PT ;  /* 0x00000009d3d37c10 */ /* 0x000fc400087fe4ff */
[----:B------:R-:W-:Y:S02]  /*3e80*/  IADD3 R242, P1, R242, UR8, RZ ;  /* 0x00000008f2f27c10 */ /* 0x000fe4000ff3e0ff */
[----:B------:R-:W-:Y:S02]  /*3e90*/  SEL R26, R46, R26, !P3 ;  /* 0x0000001a2e1a7207 */ /* 0x000fe40005800000 */
[----:B------:R-:W-:Y:S02]  /*3ea0*/  SHF.R.S32.HI R213, RZ, 0x1f, R215 ;  /* 0x0000001fffd57819 */ /* 0x000fe400000114d7 */
[----:B------:R-:W-:Y:S01]  /*3eb0*/  SHF.R.S32.HI R231, RZ, 0x1f, R45 ;  /* 0x0000001fffe77819 */ /* 0x000fe2000001142d */
[----:B------:R-:W-:Y:S01]  /*3ec0*/  IMAD R26, R26, UR4, RZ ;  /* 0x000000041a1a7c24 */ /* 0x000fe2000f8e02ff */
[----:B------:R-:W-:Y:S02]  /*3ed0*/  IADD3 R9, P0, R45, UR8, RZ ;  /* 0x000000082d097c10 */ /* 0x000fe4000ff1e0ff */
[----:B------:R-:W-:-:S02]  /*3ee0*/  SEL R17, R46, R17, !P3 ;  /* 0x000000112e117207 */ /* 0x000fc40005800000 */
[C---:B------:R-:W-:Y:S02]  /*3ef0*/  SEL R48, R46.reuse, R48, !P3 ;  /* 0x000000302e307207 */ /* 0x040fe40005800000 */
[----:B------:R-:W-:Y:S01]  /*3f00*/  IADD3 R215, P5, R215, UR8, RZ ;  /* 0x00000008d7d77c10 */ /* 0x000fe2000ffbe0ff */
[----:B------:R-:W-:Y:S01]  /*3f10*/  IMAD R236, R17, UR4, RZ ;  /* 0x0000000411ec7c24 */ /* 0x000fe2000f8e02ff */
[----:B------:R-:W-:Y:S01]  /*3f20*/  SEL R44, R46, R44, !P3 ;  /* 0x0000002c2e2c7207 */ /* 0x000fe20005800000 */
[----:B------:R-:W-:Y:S01]  /*3f30*/  IMAD R48, R48, UR4, RZ ;  /* 0x0000000430307c24 */ /* 0x000fe2000f8e02ff */
[----:B------:R-:W-:Y:S02]  /*3f40*/  IADD3.X R241, R241, UR9, RZ, P1, !PT ;  /* 0x00000009f1f17c10 */ /* 0x000fe40008ffe4ff */
[----:B------:R-:W-:Y:S01]  /*3f50*/  SHF.R.S32.HI R243, RZ, 0x1f, R244 ;  /* 0x0000001ffff37819 */ /* 0x000fe200000114f4 */
[----:B------:R-:W-:Y:S01]  /*3f60*/  IMAD R44, R44, UR4, RZ ;  /* 0x000000042c2c7c24 */ /* 0x000fe2000f8e02ff */
[----:B------:R-:W-:-:S02]  /*3f70*/  IADD3.X R231, R231, UR9, RZ, P0, !PT ;  /* 0x00000009e7e77c10 */ /* 0x000fc400087fe4ff */
[----:B------:R-:W-:Y:S02]  /*3f80*/  IADD3 R154, P1, R25, UR8, RZ ;  /* 0x00000008199a7c10 */ /* 0x000fe4000ff3e0ff */
[----:B------:R-:W-:Y:S02]  /*3f90*/  IADD3.X R213, R213, UR9, RZ, P5, !PT ;  /* 0x00000009d5d57c10 */ /* 0x000fe4000affe4ff */
[----:B------:R-:W-:Y:S01]  /*3fa0*/  IADD3 R244, P0, R244, UR8, RZ ;  /* 0x00000008f4f47c10 */ /* 0x000fe2000ff1e0ff */
[----:B------:R0:W-:Y:S01]  /*3fb0*/  STL [R1+0x4], R154 ;  /* 0x0000049a01007387 */ /* 0x0001e20000100800 */
[----:B------:R-:W-:Y:S02]  /*3fc0*/  SEL R27, R46, R27, !P3 ;  /* 0x0000001b2e1b7207 */ /* 0x000fe40005800000 */
[----:B------:R-:W-:Y:S02]  /*3fd0*/  SHF.R.S32.HI R217, RZ, 0x1f, R219 ;  /* 0x0000001fffd97819 */ /* 0x000fe400000114db */
[----:B------:R-:W-:Y:S01]  /*3fe0*/  SHF.R.S32.HI R233, RZ, 0x1f, R49 ;  /* 0x0000001fffe97819 */ /* 0x000fe20000011431 */
[----:B------:R-:W-:Y:S01]  /*3ff0*/  IMAD R27, R27, UR4, RZ ;  /* 0x000000041b1b7c24 */ /* 0x000fe2000f8e02ff */
[----:B------:R-:W-:-:S02]  /*4000*/  IADD3 R7, P5, R49, UR8, RZ ;  /* 0x0000000831077c10 */ /* 0x000fc4000ffbe0ff */
[C---:B------:R-:W-:Y:S02]  /*4010*/  SEL R18, R46.reuse, R18, !P3 ;  /* 0x000000122e127207 */ /* 0x040fe40005800000 */
[----:B------:R-:W-:Y:S02]  /*4020*/  SEL R22, R46, R22, !P3 ;  /* 0x000000162e167207 */ /* 0x000fe40005800000 */
[----:B------:R-:W-:Y:S01]  /*4030*/  IADD3 R219, P4, R219, UR8, RZ ;  /* 0x00000008dbdb7c10 */ /* 0x000fe2000ff9e0ff */
[----:B------:R-:W-:Y:S01]  /*4040*/  IMAD R238, R18, UR4, RZ ;  /* 0x0000000412ee7c24 */ /* 0x000fe2000f8e02ff */
[----:B------:R-:W-:Y:S01]  /*4050*/  IADD3.X R243, R243, UR9, RZ, P0, !PT ;  /* 0x00000009f3f37c10 */ /* 0x000fe200087fe4ff */
[----:B------:R-:W-:Y:S01]  /*4060*/  IMAD R22, R22, UR4, RZ ;  /* 0x0000000416167c24 */ /* 0x000fe2000f8e02ff */
[----:B------:R-:W-:Y:S02]  /*4070*/  IADD3.X R233, R233, UR9, RZ, P5, !PT ;  /* 0x00000009e9e97c10 */ /* 0x000fe4000affe4ff */
[----:B0-----:R-:W-:-:S02]  /*4080*/  IADD3 R154, P0, R26, UR8, RZ ;  /* 0x000000081a9a7c10 */ /* 0x001fc4000ff1e0ff */
[C---:B------:R-:W-:Y:S02]  /*4090*/  SEL R19, R46.reuse, R19, !P3 ;  /* 0x000000132e137207 */ /* 0x040fe40005800000 */
[C---:B------:R-:W-:Y:S01]  /*40a0*/  SEL R23, R46.reuse, R23, !P3 ;  /* 0x000000172e177207 */ /* 0x040fe20005800000 */
[----:B------:R0:W-:Y:S01]  /*40b0*/  STL [R1+0xc], R154 ;  /* 0x00000c9a01007387 */ /* 0x0001e20000100800 */
[C---:B------:R-:W-:Y:S01]  /*40c0*/  SEL R24, R46.reuse, R24, !P3 ;  /* 0x000000182e187207 */ /* 0x040fe20005800000 */
[----:B------:R-:W-:Y:S01]  /*40d0*/  IMAD R240, R19, UR4, RZ ;  /* 0x0000000413f07c24 */ /* 0x000fe2000f8e02ff */
[C---:B------:R-:W-:Y:S01]  /*40e0*/  SEL R28, R46.reuse, R28, !P3 ;  /* 0x0000001c2e1c7207 */ /* 0x040fe20005800000 */
[----:B------:R-:W-:Y:S01]  /*40f0*/  IMAD R23, R23, UR4, RZ ;  /* 0x0000000417177c24 */ /* 0x000fe2000f8e02ff */
[----:B------:R-:W-:Y:S01]  /*4100*/  SEL R29, R46, R29, !P3 ;  /* 0x0000001d2e1d7207 */ /* 0x000fe20005800000 */
[----:B------:R-:W-:Y:S01]  /*4110*/  IMAD R24, R24, UR4, RZ ;  /* 0x0000000418187c24 */ /* 0x000fe2000f8e02ff */
[----:B------:R-:W-:Y:S01]  /*4120*/  SEL R30, R46, R30, !P3 ;  /* 0x0000001e2e1e7207 */ /* 0x000fe20005800000 */
[----:B------:R-:W-:Y:S01]  /*4130*/  IMAD R28, R28, UR4, RZ ;  /* 0x000000041c1c7c24 */ /* 0x000fe2000f8e02ff */
[C---:B------:R-:W-:Y:S01]  /*4140*/  SEL R31, R46.reuse, R31, !P3 ;  /* 0x0000001f2e1f7207 */ /* 0x040fe20005800000 */
        /* <DEDUP_REMOVED lines=69> */
[----:B------:R-:W-:Y:S01]  /*45a0*/  SHF.R.S32.HI R235, RZ, 0x1f, R236 ;  /* 0x0000001fffeb7819 */ /* 0x000fe200000114ec */
[----:B------:R-:W-:Y:S01]  /*45b0*/  IMAD R56, R56, UR4, RZ ;  /* 0x0000000438387c24 */ /* 0x000fe2000f8e02ff */
[----:B------:R-:W-:Y:S01]  /*45c0*/  IADD3.X R217, R217, UR9, RZ, P4, !PT ;  /* 0x00000009d9d97c10 */ /* 0x000fe2000a7fe4ff */
[----:B------:R-:W-:Y:S01]  /*45d0*/  IMAD R66, R66, UR4, RZ ;  /* 0x0000000442427c24 */ /* 0x000fe2000f8e02ff */
[----:B------:R-:W-:-:S02]  /*45e0*/  SHF.R.S32.HI R245, RZ, 0x1f, R48 ;  /* 0x0000001ffff57819 */ /* 0x000fc40000011430 */
[----:B------:R-:W-:Y:S02]  /*45f0*/  CS2R R68, SRZ ;  /* 0x0000000000447805 */ /* 0x000fe4000001ff00 */
[----:B------:R-:W-:Y:S02]  /*4600*/  IADD3 R246, P5, R48, UR8, RZ ;  /* 0x0000000830f67c10 */ /* 0x000fe4000ffbe0ff */
[----:B------:R-:W-:Y:S02]  /*4610*/  CS2R R48, SRZ ;  /* 0x0000000000307805 */ /* 0x000fe4000001ff00 */
[----:B------:R-:W-:Y:S02]  /*4620*/  SEL R46, R46, R80, !P3 ;  /* 0x000000502e2e7207 */ /* 0x000fe40005800000 */
[----:B------:R-:W-:Y:S02]  /*4630*/  CS2R R70, SRZ ;  /* 0x0000000000467805 */ /* 0x000fe4000001ff00 */
[----:B------:R-:W-:-:S02]  /*4640*/  SHF.R.S32.HI R221, RZ, 0x1f, R223 ;  /* 0x0000001fffdd7819 */ /* 0x000fc400000114df */
[----:B------:R-:W-:Y:S02]  /*4650*/  CS2R R72, SRZ ;  /* 0x0000000000487805 */ /* 0x000fe4000001ff00 */
[----:B------:R-:W-:Y:S01]  /*4660*/  IADD3 R236, P4, R236, UR8, RZ ;  /* 0x00000008ecec7c10 */ /* 0x000fe2000ff9e0ff */
[----:B------:R-:W-:Y:S01]  /*4670*/  IMAD R17, R46, UR4, RZ ;  /* 0x000000042e117c24 */ /* 0x000fe2000f8e02ff */
[----:B------:R-:W-:Y:S01]  /*4680*/  SHF.R.S32.HI R15, RZ, 0x1f, R44 ;  /* 0x0000001fff0f7819 */ /* 0x000fe2000001142c */
[----:B------:R-:W-:Y:S01]  /*4690*/  UIADD3 UR4, UR12, 0x2000, URZ ;  /* 0x000020000c047890 */ /* 0x000fe2000fffe03f */
[----:B------:R-:W-:Y:S02]  /*46a0*/  IADD3 R0, P2, R44, UR8, RZ ;  /* 0x000000082c007c10 */ /* 0x000fe4000ff5e0ff */
[----:B------:R-:W-:Y:S02]  /*46b0*/  CS2R R44, SRZ ;  /* 0x00000000002c7805 */ /* 0x000fe4000001ff00 */
[----:B------:R-:W-:Y:S01]  /*46c0*/  IADD3 R223, P3, R223, UR8, RZ ;  /* 0x00000008dfdf7c10 */ /* 0x000fe2000ff7e0ff */
[----:B------:R-:W-:Y:S01]  /*46d0*/  USHF.R.U32.HI UR4, URZ, 0x4, UR4 ;  /* 0x000000043f047899 */ /* 0x000fe20008011604 */
[----:B------:R-:W-:-:S02]  /*46e0*/  IADD3.X R245, R245, UR9, RZ, P5, !PT ;  /* 0x00000009f5f57c10 */ /* 0x000fc4000affe4ff */
[----:B------:R-:W-:Y:S02]  /*46f0*/  CS2R R46, SRZ ;  /* 0x00000000002e7805 */ /* 0x000fe4000001ff00 */
[----:B------:R-:W-:Y:S01]  /*4700*/  IADD3.X R235, R235, UR9, RZ, P4, !PT ;  /* 0x00000009ebeb7c10 */ /* 0x000fe2000a7fe4ff */
[----:B------:R-:W-:Y:S01]  /*4710*/  USGXT.U32 UR4, UR4, 0xe ;  /* 0x0000000e0404789a */ /* 0x000fe20008000000 */
[----:B0-----:R-:W-:Y:S02]  /*4720*/  IADD3 R154, P5, R27, UR8, RZ ;  /* 0x000000081b9a7c10 */ /* 0x001fe4000ffbe0ff */
[----:B------:R-:W-:Y:S02]  /*4730*/  CS2R R74, SRZ ;  /* 0x00000000004a7805 */ /* 0x000fe4000001ff00 */
[----:B------:R-:W-:Y:S02]  /*4740*/  IADD3.X R15, R15, UR9, RZ, P2, !PT ;  /* 0x000000090f0f7c10 */ /* 0x000fe400097fe4ff */
[----:B------:R-:W-:-:S02]  /*4750*/  CS2R R76, SRZ ;  /* 0x00000000004c7805 */ /* 0x000fc4000001ff00 */
[----:B------:R-:W-:Y:S01]  /*4760*/  SHF.R.S32.HI R225, RZ, 0x1f, R227 ;  /* 0x0000001fffe17819 */ /* 0x000fe200000114e3 */
[----:B------:R0:W-:Y:S01]  /*4770*/  STL [R1+0x14], R154 ;  /* 0x0000149a01007387 */ /* 0x0001e20000100800 */
[----:B------:R-:W-:Y:S02]  /*4780*/  SHF.R.S32.HI R237, RZ, 0x1f, R238 ;  /* 0x0000001fffed7819 */ /* 0x000fe400000114ee */
[----:B------:R-:W-:Y:S02]  /*4790*/  CS2R R78, SRZ ;  /* 0x00000000004e7805 */ /* 0x000fe4000001ff00 */
[----:B------:R-:W-:Y:S02]  /*47a0*/  IADD3.X R221, R221, UR9, RZ, P3, !PT ;  /* 0x00000009dddd7c10 */ /* 0x000fe40009ffe4ff */
[----:B------:R-:W-:Y:S02]  /*47b0*/  CS2R R80, SRZ ;  /* 0x0000000000507805 */ /* 0x000fe4000001ff00 */
[----:B------:R-:W-:Y:S01]  /*47c0*/  SHF.R.S32.HI R247, RZ, 0x1f, R22 ;  /* 0x0000001ffff77819 */ /* 0x000fe20000011416 */
[----:B------:R-:W-:Y:S01]  /*47d0*/  UIADD3.64 UR10, UR4, -UR10, URZ ;  /* 0x8000000a040a7297 */ /* 0x000fe2000fffe03f */
[----:B------:R-:W-:-:S02]  /*47e0*/  IADD3 R248, P4, R22, UR8, RZ ;  /* 0x0000000816f87c10 */ /* 0x000fc4000ff9e0ff */
[----:B------:R-:W-:Y:S02]  /*47f0*/  IADD3 R227, P2, R227, UR8, RZ ;  /* 0x00000008e3e37c10 */ /* 0x000fe4000ff5e0ff */
[----:B------:R-:W-:Y:S02]  /*4800*/  IADD3 R238, P3, R238, UR8, RZ ;  /* 0x00000008eeee7c10 */ /* 0x000fe4000ff7e0ff */
[----:B------:R-:W-:Y:S02]  /*4810*/  IADD3.X R247, R247, UR9, RZ, P4, !PT ;  /* 0x00000009f7f77c10 */ /* 0x000fe4000a7fe4ff */
[----:B------:R-:W-:Y:S02]  /*4820*/  SHF.R.S32.HI R239, RZ, 0x1f, R240 ;  /* 0x0000001fffef7819 */ /* 0x000fe400000114f0 */
[----:B------:R-:W-:Y:S02]  /*4830*/  IADD3.X R225, R225, UR9, RZ, P2, !PT ;  /* 0x00000009e1e17c10 */ /* 0x000fe400097fe4ff */
[----:B------:R-:W-:-:S02]  /*4840*/  IADD3.X R237, R237, UR9, RZ, P3, !PT ;  /* 0x00000009eded7c10 */ /* 0x000fc40009ffe4ff */
[----:B0-----:R-:W-:Y:S02]  /*4850*/  IADD3 R154, P4, R28, UR8, RZ ;  /* 0x000000081c9a7c10 */ /* 0x001fe4000ff9e0ff */
[----:B------:R-:W-:Y:S02]  /*4860*/  IADD3 R240, P2, R240, UR8, RZ ;  /* 0x00000008f0f07c10 */ /* 0x000fe4000ff5e0ff */
[----:B------:R-:W-:Y:S01]  /*4870*/  SHF.R.S32.HI R249, RZ, 0x1f, R23 ;  /* 0x0000001ffff97819 */ /* 0x000fe20000011417 */
[----:B------:R0:W-:Y:S01]  /*4880*/  STL [R1+0x1c], R154 ;  /* 0x00001c9a01007387 */ /* 0x0001e20000100800 */
[----:B------:R-:W-:Y:S02]  /*4890*/  IADD3 R250, P3, R23, UR8, RZ ;  /* 0x0000000817fa7c10 */ /* 0x000fe4000ff7e0ff */
[----:B------:R-:W-:Y:S02]  /*48a0*/  IADD3.X R239, R239, UR9, RZ, P2, !PT ;  /* 0x00000009efef7c10 */ /* 0x000fe400097fe4ff */
[----:B------:R-:W-:-:S02]  /*48b0*/  IADD3.X R249, R249, UR9, RZ, P3, !PT ;  /* 0x00000009f9f97c10 */ /* 0x000fc40009ffe4ff */
[----:B------:R-:W-:Y:S02]  /*48c0*/  SHF.R.S32.HI R251, RZ, 0x1f, R24 ;  /* 0x0000001ffffb7819 */ /* 0x000fe40000011418 */
[----:B------:R-:W-:Y:S02]  /*48d0*/  IADD3 R252, P2, R24, UR8, RZ ;  /* 0x0000000818fc7c10 */ /* 0x000fe4000ff5e0ff */
[----:B0-----:R-:W-:Y:S02]  /*48e0*/  IADD3 R154, P3, R50, UR8, RZ ;  /* 0x00000008329a7c10 */ /* 0x001fe4000ff7e0ff */
[----:B------:R-:W-:Y:S02]  /*48f0*/  SHF.R.S32.HI R22, RZ, 0x1f, R25 ;  /* 0x0000001fff167819 */ /* 0x000fe40000011419 */
[----:B------:R-:W-:Y:S01]  /*4900*/  IADD3.X R251, R251, UR9, RZ, P2, !PT ;  /* 0x00000009fbfb7c10 */ /* 0x000fe200097fe4ff */
[----:B------:R0:W-:Y:S01]  /*4910*/  STL [R1+0x24], R154 ;  /* 0x0000249a01007387 */ /* 0x0001e20000100800 */
[----:B------:R-:W-:-:S02]  /*4920*/  IADD3 R155, P2, R29, UR8, RZ ;  /* 0x000000081d9b7c10 */ /* 0x000fc4000ff5e0ff */
[----:B------:R-:W-:Y:S02]  /*4930*/  SHF.R.S32.HI R23, RZ, 0x1f, R26 ;  /* 0x0000001fff177819 */ /* 0x000fe4000001141a */
[----:B------:R-:W-:Y:S01]  /*4940*/  SHF.R.S32.HI R24, RZ, 0x1f, R27 ;  /* 0x0000001fff187819 */ /* 0x000fe2000001141b */
[----:B------:R1:W-:Y:S01]  /*4950*/  STL [R1+0x2c], R155 ;  /* 0x00002c9b01007387 */ /* 0x0003e20000100800 */
[----:B------:R-:W-:Y:S02]  /*4960*/  SHF.R.S32.HI R25, RZ, 0x1f, R28 ;  /* 0x0000001fff197819 */ /* 0x000fe4000001141c */
[----:B------:R-:W-:Y:S02]  /*4970*/  SHF.R.S32.HI R26, RZ, 0x1f, R50 ;  /* 0x0000001fff1a7819 */ /* 0x000fe40000011432 */
[----:B0-----:R-:W-:Y:S02]  /*4980*/  IADD3.X R154, R22, UR9, RZ, P1, !PT ;  /* 0x00000009169a7c10 */ /* 0x001fe40008ffe4ff */
[----:B------:R-:W-:-:S02]  /*4990*/  SHF.R.S32.HI R27, RZ, 0x1f, R29 ;  /* 0x0000001fff1b7819 */ /* 0x000fc4000001141d */
[----:B------:R-:W-:Y:S01]  /*49a0*/  SHF.R.S32.HI R28, RZ, 0x1f, R30 ;  /* 0x0000001fff1c7819 */ /* 0x000fe2000001141e */
[----:B------:R0:W-:Y:S01]  /*49b0*/  STL [R1], R154 ;  /* 0x0000009a01007387 */ /* 0x0001e20000100800 */
[----:B-1----:R-:W-:Y:S02]  /*49c0*/  IADD3 R155, P1, R30, UR8, RZ ;  /* 0x000000081e9b7c10 */ /* 0x002fe4000ff3e0ff */
[----:B------:R-:W-:Y:S02]  /*49d0*/  SHF.R.S32.HI R22, RZ, 0x1f, R31 ;  /* 0x0000001fff167819 */ /* 0x000fe4000001141f */
[----:B------:R-:W-:Y:S01]  /*49e0*/  IADD3.X R10, R10, UR9, RZ, P6, !PT ;  /* 0x000000090a0a7c10 */ /* 0x000fe2000b7fe4ff */
[----:B------:R1:W-:Y:S01]  /*49f0*/  STL [R1+0x34], R155 ;  /* 0x0000349b01007387 */ /* 0x0003e20000100800 */
[----:B------:R-:W-:Y:S02]  /*4a00*/  SHF.R.S32.HI R12, RZ, 0x6, R12 ;  /* 0x00000006ff0c7819 */ /* 0x000fe4000001140c */
[----:B0-----:R-:W-:-:S02]  /*4a10*/  IADD3.X R154, R23, UR9, RZ, P0, !PT ;  /* 0x00000009179a7c10 */ /* 0x001fc400087fe4ff */
[----:B------:R-:W-:-:S03]  /*4a20*/  SHF.R.S32.HI R23, RZ, 0x1f, R32 ;  /* 0x0000001fff177819 */ /* 0x000fc60000011420 */
[----:B------:R0:W-:Y:S01]  /*4a30*/  STL [R1+0x8], R154 ;  /* 0x0000089a01007387 */ /* 0x0001e20000100800 */
[----:B-1----:R-:W-:Y:S02]  /*4a40*/  IADD3 R155, P0, R31, UR8, RZ ;  /* 0x000000081f9b7c10 */ /* 0x002fe4000ff1e0ff */
[----:B------:R-:W-:-:S03]  /*4a50*/  CS2R R30, SRZ ;  /* 0x00000000001e7805 */ /* 0x000fc6000001ff00 */
[----:B------:R1:W-:Y:S01]  /*4a60*/  STL [R1+0x3c], R155 ;  /* 0x00003c9b01007387 */ /* 0x0003e20000100800 */
[----:B0-----:R-:W-:Y:S02]  /*4a70*/  IADD3.X R154, R24, UR9, RZ, P5, !PT ;  /* 0x00000009189a7c10 */ /* 0x001fe4000affe4ff */
[----:B------:R-:W-:-:S03]  /*4a80*/  SHF.R.S32.HI R24, RZ, 0x1f, R33 ;  /* 0x0000001fff187819 */ /* 0x000fc60000011421 */
[----:B------:R0:W-:Y:S01]  /*4a90*/  STL [R1+0x10], R154 ;  /* 0x0000109a01007387 */ /* 0x0001e20000100800 */
[----:B-1----:R-:W-:-:S05]  /*4aa0*/  IADD3 R155, P5, R32, UR8, RZ ;  /* 0x00000008209b7c10 */ /* 0x002fca000ffbe0ff */
[----:B------:R1:W-:Y:S01]  /*4ab0*/  STL [R1+0x44], R155 ;  /* 0x0000449b01007387 */ /* 0x0003e20000100800 */
[----:B0-----:R-:W-:Y:S02]  /*4ac0*/  IADD3.X R154, R25, UR9, RZ, P4, !PT ;  /* 0x00000009199a7c10 */ /* 0x001fe4000a7fe4ff */
        /* <DEDUP_REMOVED lines=154> */
[----:B0-----:R-:W-:-:S05]  /*5470*/  IADD3.X R154, R25, UR9, RZ, P0, !PT ;  /* 0x00000009199a7c10 */ /* 0x001fca00087fe4ff */
[----:B------:R0:W-:Y:S01]  /*5480*/  STL [R1+0xf8], R154 ;  /* 0x0000f89a01007387 */ /* 0x0001e20000100800 */
[----:B-1----:R-:W-:Y:S02]  /*5490*/  IADD3 R155, P0, R21, UR8, RZ ;  /* 0x00000008159b7c10 */ /* 0x002fe4000ff1e0ff */
[----:B------:R-:W-:-:S03]  /*54a0*/  SHF.R.S32.HI R21, RZ, 0x1f, R20 ;  /* 0x0000001fff157819 */ /* 0x000fc60000011414 */
[----:B------:R1:W-:Y:S01]  /*54b0*/  STL [R1+0x12c], R155 ;  /* 0x00012c9b01007387 */ /* 0x0003e20000100800 */
[----:B0-----:R-:W-:-:S05]  /*54c0*/  IADD3.X R154, R26, UR9, RZ, P5, !PT ;  /* 0x000000091a9a7c10 */ /* 0x001fca000affe4ff */
[----:B------:R0:W-:Y:S01]  /*54d0*/  STL [R1+0x100], R154 ;  /* 0x0001009a01007387 */ /* 0x0001e20000100800 */
[----:B-1----:R-:W-:Y:S02]  /*54e0*/  IADD3 R155, P5, R20, UR8, RZ ;  /* 0x00000008149b7c10 */ /* 0x002fe4000ffbe0ff */
[----:B------:R-:W-:Y:S02]  /*54f0*/  SHF.R.S32.HI R20, RZ, 0x1f, R19 ;  /* 0x0000001fff147819 */ /* 0x000fe40000011413 */
[----:B------:R-:W-:Y:S01]  /*5500*/  IADD3.X R21, R21, UR9, RZ, P5, !PT ;  /* 0x0000000915157c10 */ /* 0x000fe2000affe4ff */
[----:B------:R1:W-:Y:S01]  /*5510*/  STL [R1+0x134], R155 ;  /* 0x0001349b01007387 */ /* 0x0003e20000100800 */
[----:B0-----:R-:W-:Y:S02]  /*5520*/  IADD3.X R154, R27, UR9, RZ, P4, !PT ;  /* 0x000000091b9a7c10 */ /* 0x001fe4000a7fe4ff */
[----:B------:R-:W-:-:S03]  /*5530*/  CS2R R26, SRZ ;  /* 0x00000000001a7805 */ /* 0x000fc6000001ff00 */
        /* <DEDUP_REMOVED lines=9> */
[----:B------:R-:W-:-:S03]  /*55d0*/  SHF.R.S32.HI R18, RZ, 0x1f, R5 ;  /* 0x0000001fff127819 */ /* 0x000fc60000011405 */
[----:B------:R-:W-:Y:S01]  /*55e0*/  STL [R1+0x144], R155 ;  /* 0x0001449b01007387 */ /* 0x000fe20000100800 */
[----:B0-----:R-:W-:Y:S02]  /*55f0*/  IADD3.X R154, R22, UR9, RZ, P2, !PT ;  /* 0x00000009169a7c10 */ /* 0x001fe400097fe4ff */
[----:B------:R-:W-:Y:S02]  /*5600*/  IADD3 R22, P2, R5, UR8, RZ ;  /* 0x0000000805167c10 */ /* 0x000fe4000ff5e0ff */
[----:B------:R-:W-:Y:S01]  /*5610*/  SHF.R.S32.HI R5, RZ, 0x1f, R3 ;  /* 0x0000001fff057819 */ /* 0x000fe20000011403 */
[----:B------:R0:W-:Y:S01]  /*5620*/  STL [R1+0x118], R154 ;  /* 0x0001189a01007387 */ /* 0x0001e20000100800 */
[----:B------:R-:W-:-:S03]  /*5630*/  IADD3.X R18, R18, UR9, RZ, P2, !PT ;  /* 0x0000000912127c10 */ /* 0x000fc600097fe4ff */
[----:B------:R1:W-:Y:S01]  /*5640*/  STL [R1+0x14c], R22 ;  /* 0x00014c1601007387 */ /* 0x0003e20000100800 */
[----:B0-----:R-:W-:Y:S02]  /*5650*/  IADD3.X R154, R23, UR9, RZ, P1, !PT ;  /* 0x00000009179a7c10 */ /* 0x001fe40008ffe4ff */
[----:B------:R-:W-:Y:S02]  /*5660*/  IADD3 R23, P1, R3, UR8, RZ ;  /* 0x0000000803177c10 */ /* 0x000fe4000ff3e0ff */
[----:B-1----:R-:W-:Y:S01]  /*5670*/  IADD3.X R22, R24, UR9, RZ, P0, !PT ;  /* 0x0000000918167c10 */ /* 0x002fe200087fe4ff */
[----:B------:R-:W-:Y:S01]  /*5680*/  STL [R1+0x120], R154 ;  /* 0x0001209a01007387 */ /* 0x000fe20000100800 */
[----:B------:R-:W-:Y:S01]  /*5690*/  IADD3 R3, P0, R17, UR8, RZ ;  /* 0x0000000811037c10 */ /* 0x000fe2000ff1e0ff */
[----:B------:R-:W-:Y:S01]  /*56a0*/  UIADD3 UR8, UP0, UR13, 0x2, URZ ;  /* 0x000000020d087890 */ /* 0x000fe2000ff1e03f */
[----:B------:R-:W-:Y:S01]  /*56b0*/  IADD3.X R5, R5, UR9, RZ, P1, !PT ;  /* 0x0000000905057c10 */ /* 0x000fe20008ffe4ff */
[----:B------:R-:W-:Y:S01]  /*56c0*/  STL [R1+0x154], R23 ;  /* 0x0001541701007387 */ /* 0x000fe20000100800 */
[----:B------:R-:W-:-:S03]  /*56d0*/  CS2R R24, SRZ ;  /* 0x0000000000187805 */ /* 0x000fc6000001ff00 */
[----:B------:R-:W-:Y:S04]  /*56e0*/  STL [R1+0x128], R22 ;  /* 0x0001281601007387 */ /* 0x000fe80000100800 */
[----:B------:R0:W-:Y:S04]  /*56f0*/  STL [R1+0x15c], R3 ;  /* 0x00015c0301007387 */ /* 0x0001e80000100800 */
[----:B------:R-:W-:Y:S04]  /*5700*/  STL [R1+0x130], R21 ;  /* 0x0001301501007387 */ /* 0x000fe80000100800 */
[----:B------:R-:W-:Y:S01]  /*5710*/  STL [R1+0x138], R20 ;  /* 0x0001381401007387 */ /* 0x000fe20000100800 */
[----:B0-----:R-:W-:-:S05]  /*5720*/  IADD3.X R3, R19, UR9, RZ, P3, !PT ;  /* 0x0000000913037c10 */ /* 0x001fca0009ffe4ff */
[----:B------:R0:W-:Y:S04]  /*5730*/  STL [R1+0x140], R3 ;  /* 0x0001400301007387 */ /* 0x0001e80000100800 */
[----:B------:R-:W-:Y:S04]  /*5740*/  STL [R1+0x148], R18 ;  /* 0x0001481201007387 */ /* 0x000fe80000100800 */
[----:B------:R1:W-:Y:S01]  /*5750*/  STL [R1+0x150], R5 ;  /* 0x0001500501007387 */ /* 0x0003e20000100800 */
[----:B0-----:R-:W-:Y:S01]  /*5760*/  LEA.HI.X.SX32 R3, R17, UR9, 0x1, P0 ;  /* 0x0000000911037c11 */ /* 0x001fe200080f0eff */
[----:B------:R-:W-:-:S04]  /*5770*/  UIADD3.X UR9, UR5, -0x7fffffe0, URZ, UP0, !UPT ;  /* 0x8000002005097890 */ /* 0x000fc800087fe43f */
[----:B------:R0:W-:Y:S01]  /*5780*/  STL [R1+0x158], R3 ;  /* 0x0001580301007387 */ /* 0x0001e20000100800 */
[----:B------:R-:W-:Y:S01]  /*5790*/  UIADD3.64 UR20, UR8, 0xfe, URZ ;  /* 0x000000fe08147897 */ /* 0x000fe2000fffe03f */
[C---:B-1----:R-:W-:Y:S01]  /*57a0*/  LOP3.LUT R5, R153.reuse, 0x3f, RZ, 0xc0, !PT ;  /* 0x0000003f99057812 */ /* 0x042fe200078ec0ff */
[----:B------:R-:W-:Y:S01]  /*57b0*/  UIADD3.64 UR24, UR8, 0x100, URZ ;  /* 0x0000010008187897 */ /* 0x000fe2000fffe03f */
[----:B0-----:R-:W-:-:S05]  /*57c0*/  IMAD.SHL.U32 R3, R153, 0x8, RZ ;  /* 0x0000000899037824 */ /* 0x001fca00078e00ff */
[----:B------:R0:W-:Y:S02]  /*57d0*/  STL [R1+0x174], R3 ;  /* 0x0001740301007387 */ /* 0x0001e40000100800 */
[----:B0-----:R-:W-:-:S05]  /*57e0*/  LOP3.LUT R3, R3, 0x30, RZ, 0xc0, !PT ;  /* 0x0000003003037812 */ /* 0x001fca00078ec0ff */
[----:B------:R-:W-:Y:S02]  /*57f0*/  IMAD R17, R152, 0x40, R3 ;  /* 0x0000004098117824 */ /* 0x000fe400078e0203 */
[----:B------:R-:W-:Y:S01]  /*5800*/  IMAD R3, R5, UR6, RZ ;  /* 0x0000000605037c24 */ /* 0x000fe2000f8e02ff */
[----:B------:R-:W-:Y:S02]  /*5810*/  UMOV UR6, UR4 ;  /* 0x0000000400067c82 */ /* 0x000fe40008000000 */
[C---:B------:R-:W-:Y:S01]  /*5820*/  LOP3.LUT R19, R17.reuse, 0x10, RZ, 0x3c, !PT ;  /* 0x0000001011137812 */ /* 0x040fe200078e3cff */
[----:B------:R0:W-:Y:S01]  /*5830*/  STL [R1+0x160], R17 ;  /* 0x0001601101007387 */ /* 0x0001e20000100800 */
[C---:B------:R-:W-:Y:S02]  /*5840*/  LOP3.LUT R18, R17.reuse, 0x20, RZ, 0x3c, !PT ;  /* 0x0000002011127812 */ /* 0x040fe400078e3cff */
[----:B------:R-:W-:Y:S01]  /*5850*/  SHF.R.S32.HI R20, RZ, 0x1f, R3 ;  /* 0x0000001fff147819 */ /* 0x000fe20000011403 */
[----:B------:R1:W-:Y:S04]  /*5860*/  STL [R1+0x16c], R19 ;  /* 0x00016c1301007387 */ /* 0x0003e80000100800 */
[----:B------:R1:W-:Y:S01]  /*5870*/  STL [R1+0x168], R18 ;  /* 0x0001681201007387 */ /* 0x0003e20000100800 */
[----:B0-----:R-:W-:-:S05]  /*5880*/  LOP3.LUT R17, R17, 0x30, RZ, 0x3c, !PT ;  /* 0x0000003011117812 */ /* 0x001fca00078e3cff */
[----:B------:R1:W-:Y:S02]  /*5890*/  STL [R1+0x164], R17 ;  /* 0x0001641101007387 */ /* 0x0003e40000100800 */
.L_x_2:
[----:B------:R0:W-:Y:S01]  /*58a0*/  STL [R1+0x1b8], R12 ;  /* 0x0001b80c01007387 */ /* 0x0001e20000100800 */
[C---:B------:R-:W-:Y:S02]  /*58b0*/  ISETP.GT.AND P1, PT, R4.reuse, RZ, PT ;  /* 0x000000ff0400720c */ /* 0x040fe40003f24270 */
[----:B------:R-:W-:Y:S01]  /*58c0*/  ISETP.GT.AND P3, PT, R4, 0x1, PT ;  /* 0x000000010400780c */ /* 0x000fe20003f64270 */
[----:B-----5:R2:W-:Y:S01]  /*58d0*/  STL [R1+0x178], R2 ;  /* 0x0001780201007387 */ /* 0x0205e20000100800 */
[----:B------:R-:W-:Y:S02]  /*58e0*/  IADD3 R20, P2, R6, UR16, RZ ;  /* 0x0000001006147c10 */ /* 0x000fe4000ff5e0ff */
[----:B------:R-:W-:Y:S02]  /*58f0*/  PRMT R160, RZ, 0x7610, R160 ;  /* 0x00007610ffa07816 */ /* 0x000fe400000000a0 */
[----:B------:R-:W-:Y:S01]  /*5900*/  PRMT R161, RZ, 0x7610, R161 ;  /* 0x00007610ffa17816 */ /* 0x000fe200000000a1 */
[----:B0-----:R-:W0:Y:S01]  /*5910*/  LDC R12, c[0x0][0x238] ;  /* 0x00008e00ff0c7b82 */ /* 0x001e220000000800 */
[----:B------:R-:W-:-:S03]  /*5920*/  ISETP.GT.AND P0, PT, R4, 0x2, PT ;  /* 0x000000020400780c */ /* 0x000fc60003f04270 */
[----:B-1----:R-:W-:Y:S01]  /*5930*/  @P1 IMAD.MOV.U32 R18, RZ, RZ, R6 ;  /* 0x000000ffff121224 */ /* 0x002fe200078e0006 */
[----:B------:R-:W-:Y:S01]  /*5940*/  PRMT R162, RZ, 0x7610, R162 ;  /* 0x00007610ffa27816 */ /* 0x000fe200000000a2 */
[----:B------:R-:W-:Y:S01]  /*5950*/  @P1 IMAD.MOV.U32 R19, RZ, RZ, R11 ;  /* 0x000000ffff131224 */ /* 0x000fe200078e000b */
[----:B------:R-:W-:Y:S01]  /*5960*/  ISETP.GT.AND P4, PT, R4, 0x4, PT ;  /* 0x000000040400780c */ /* 0x000fe20003f84270 */
[----:B--2---:R-:W2:Y:S04]  /*5970*/  LDL R2, [R1+0x160] ;  /* 0x0001600001027983 */ /* 0x004ea80000100800 */
[----:B------:R1:W3:Y:S01]  /*5980*/  @P1 LDG.E.U8 R160, desc[UR14][R18.64] ;  /* 0x0000000e12a01981 */ /* 0x0002e2000c1e1100 */
[C---:B0-----:R-:W-:Y:S01]  /*5990*/  LEA.HI.X.SX32 R21, R12.reuse, R11, 0x1, P2 ;  /* 0x0000000b0c157211 */ /* 0x041fe200010f0eff */
[----:B------:R-:W-:-:S04]  /*59a0*/  IMAD.SHL.U32 R17, R12, 0x2, RZ ;  /* 0x000000020c117824 */ /* 0x000fc800078e00ff */
[----:B------:R0:W4:Y:S01]  /*59b0*/  @P3 LDG.E.U8 R161, desc[UR14][R20.64] ;  /* 0x0000000e14a13981 */ /* 0x000122000c1e1100 */
[CC--:B-1----:R-:W-:Y:S02]  /*59c0*/  IADD3 R18, P1, R17.reuse, R6.reuse, RZ ;  /* 0x0000000611127210 */ /* 0x0c2fe40007f3e0ff */
[----:B------:R-:W-:Y:S02]  /*59d0*/  ISETP.GT.AND P3, PT, R4, 0x3, PT ;  /* 0x000000030400780c */ /* 0x000fe40003f64270 */
[----:B------:R-:W-:Y:S01]  /*59e0*/  LEA.HI.X.SX32 R19, R17, R11, 0x1, P1 ;  /* 0x0000000b11137211 */ /* 0x000fe200008f0eff */
[C---:B0-----:R-:W-:Y:S01]  /*59f0*/  IMAD R21, R12.reuse, 0x3, RZ ;  /* 0x000000030c157824 */ /* 0x041fe200078e02ff */
[----:B------:R-:W-:Y:S01]  /*5a00*/  PRMT R163, RZ, 0x7610, R163 ;  /* 0x00007610ffa37816 */ /* 0x000fe200000000a3 */
[C---:B------:R-:W-:Y:S02]  /*5a10*/  IMAD.SHL.U32 R17, R12.reuse, 0x4, RZ ;  /* 0x000000040c117824 */ /* 0x040fe400078e00ff */
[----:B------:R0:W2:Y:S01]  /*5a20*/  @P0 LDG.E.U8 R162, desc[UR14][R18.64] ;  /* 0x0000000e12a20981 */ /* 0x0000a2000c1e1100 */
[----:B------:R-:W-:Y:S01]  /*5a30*/  IADD3 R20, P2, R21, R6, RZ ;  /* 0x0000000615147210 */ /* 0x000fe20007f5e0ff */
[----:B------:R-:W-:Y:S01]  /*5a40*/  IMAD R22, R12, 0x5, RZ ;  /* 0x000000050c167824 */ /* 0x000fe200078e02ff */
[----:B------:R-:W-:-:S02]  /*5a50*/  ISETP.GT.AND P0, PT, R4, 0x5, PT ;  /* 0x000000050400780c */ /* 0x000fc40003f04270 */
[----:B------:R-:W-:Y:S02]  /*5a60*/  LEA.HI.X.SX32 R21, R21, R11, 0x1, P2 ;  /* 0x0000000b15157211 */ /* 0x000fe400010f0eff */
[----:B0-----:R-:W-:-:S03]  /*5a70*/  IADD3 R18, P1, R17, R6, RZ ;  /* 0x0000000611127210 */ /* 0x001fc60007f3e0ff */
[----:B------:R0:W3:Y:S01]  /*5a80*/  @P3 LDG.E.U8 R163, desc[UR14][R20.64] ;  /* 0x0000000e14a33981 */ /* 0x0000e2000c1e1100 */
[----:B------:R-:W-:Y:S02]  /*5a90*/  PRMT R180, RZ, 0x7610, R180 ;  /* 0x00007610ffb47816 */ /* 0x000fe400000000b4 */
[----:B------:R-:W-:Y:S02]  /*5aa0*/  LEA.HI.X.SX32 R19, R17, R11, 0x1, P1 ;  /* 0x0000000b11137211 */ /* 0x000fe400008f0eff */
[----:B------:R-:W-:Y:S01]  /*5ab0*/  PRMT R181, RZ, 0x7610, R181 ;  /* 0x00007610ffb57816 */ /* 0x000fe200000000b5 */
[----:B------:R-:W-:Y:S01]  /*5ac0*/  IMAD R17, R12, 0x6, RZ ;  /* 0x000000060c117824 */ /* 0x000fe200078e02ff */
[----:B------:R-:W-:Y:S01]  /*5ad0*/  ISETP.GT.AND P3, PT, R4, 0x6, PT ;  /* 0x000000060400780c */ /* 0x000fe20003f64270 */
[----:B------:R1:W4:Y:S01]  /*5ae0*/  @P4 LDG.E.U8 R180, desc[UR14][R18.64] ;  /* 0x0000000e12b44981 */ /* 0x000322000c1e1100 */
[----:B0-----:R-:W-:Y:S02]  /*5af0*/  IADD3 R20, P1, R22, R6, RZ ;  /* 0x0000000616147210 */ /* 0x001fe40007f3e0ff */
[----:B------:R-:W-:-:S02]  /*5b00*/  ISETP.GT.AND P4, PT, R4, 0x7, PT ;  /* 0x000000070400780c */ /* 0x000fc40003f84270 */
[----:B------:R-:W-:Y:S01]  /*5b10*/  LEA.HI.X.SX32 R21, R22, R11, 0x1, P1 ;  /* 0x0000000b16157211 */ /* 0x000fe200008f0eff */
[----:B------:R-:W-:Y:S01]  /*5b20*/  IMAD R22, R12, 0x7, RZ ;  /* 0x000000070c167824 */ /* 0x000fe200078e02ff */
[----:B-1----:R-:W-:-:S03]  /*5b30*/  IADD3 R18, P2, R17, R6, RZ ;  /* 0x0000000611127210 */ /* 0x002fc60007f5e0ff */
[----:B------:R0:W4:Y:S01]  /*5b40*/  @P0 LDG.E.U8 R181, desc[UR14][R20.64] ;  /* 0x0000000e14b50981 */ /* 0x000122000c1e1100 */
[----:B------:R-:W-:Y:S02]  /*5b50*/  PRMT R182, RZ, 0x7610, R182 ;  /* 0x00007610ffb67816 */ /* 0x000fe400000000b6 */
[----:B------:R-:W-:Y:S02]  /*5b60*/  PRMT R183, RZ, 0x7610, R183 ;  /* 0x00007610ffb77816 */ /* 0x000fe400000000b7 */
[-C--:B------:R-:W-:Y:S02]  /*5b70*/  LEA.HI.X.SX32 R19, R17, R11.reuse, 0x1, P2 ;  /* 0x0000000b11137211 */ /* 0x080fe400010f0eff */
[----:B0-----:R-:W-:Y:S01]  /*5b80*/  IADD3 R20, P1, R22, R6, RZ ;  /* 0x0000000616147210 */ /* 0x001fe20007f3e0ff */
[----:B------:R-:W-:Y:S01]  /*5b90*/  IMAD.SHL.U32 R17, R12, 0x8, RZ ;  /* 0x000000080c117824 */ /* 0x000fe200078e00ff */
[----:B------:R-:W-:Y:S01]  /*5ba0*/  ISETP.GT.AND P0, PT, R4, 0x8, PT ;  /* 0x000000080400780c */ /* 0x000fe20003f04270 */
[----:B------:R0:W4:Y:S01]  /*5bb0*/  @P3 LDG.E.U8 R182, desc[UR14][R18.64] ;  /* 0x0000000e12b63981 */ /* 0x000122000c1e1100 */
[----:B------:R-:W-:-:S02]  /*5bc0*/  LEA.HI.X.SX32 R21, R22, R11, 0x1, P1 ;  /* 0x0000000b16157211 */ /* 0x000fc400008f0eff */
[----:B------:R-:W-:-:S03]  /*5bd0*/  ISETP.GT.AND P3, PT, R4, 0x9, PT ;  /* 0x000000090400780c */ /* 0x000fc60003f64270 */
[----:B------:R1:W4:Y:S01]  /*5be0*/  @P4 LDG.E.U8 R183, desc[UR14][R20.64] ;  /* 0x0000000e14b74981 */ /* 0x000322000c1e1100 */
[----:B------:R-:W-:Y:S02]  /*5bf0*/  PRMT R184, RZ, 0x7610, R184 ;  /* 0x00007610ffb87816 */ /* 0x000fe400000000b8 */
[----:B0-----:R-:W-:Y:S01]  /*5c00*/  IADD3 R18, P1, R17, R6, RZ ;  /* 0x0000000611127210 */ /* 0x001fe20007f3e0ff */
[----:B-1----:R-:W-:-:S03]  /*5c10*/  IMAD R21, R12, 0x9, RZ ;  /* 0x000000090c157824 */ /* 0x002fc600078e02ff */
[-C--:B------:R-:W-:Y:S01]  /*5c20*/  LEA.HI.X.SX32 R19, R17, R11.reuse, 0x1, P1 ;  /* 0x0000000b11137211 */ /* 0x080fe200008f0eff */
[----:B------:R-:W-:Y:S01]  /*5c30*/  IMAD R17, R12, 0xa, RZ ;  /* 0x0000000a0c117824 */ /* 0x000fe200078e02ff */
[----:B------:R-:W-:Y:S02]  /*5c40*/  ISETP.GT.AND P4, PT, R4, 0xa, PT ;  /* 0x0000000a0400780c */ /* 0x000fe40003f84270 */
[C---:B------:R-:W-:Y:S01]  /*5c50*/  IADD3 R20, P2, R21.reuse, R6, RZ ;  /* 0x0000000615147210 */ /* 0x040fe20007f5e0ff */
[----:B------:R0:W4:Y:S01]  /*5c60*/  @P0 LDG.E.U8 R184, desc[UR14][R18.64] ;  /* 0x0000000e12b80981 */ /* 0x000122000c1e1100 */
[----:B------:R-:W-:Y:S01]  /*5c70*/  PRMT R185, RZ, 0x7610, R185 ;  /* 0x00007610ffb97816 */ /* 0x000fe200000000b9 */
[----:B------:R-:W-:Y:S01]  /*5c80*/  IMAD R22, R12, 0xb, RZ ;  /* 0x0000000b0c167824 */ /* 0x000fe200078e02ff */
[----:B------:R-:W-:Y:S02]  /*5c90*/  LEA.HI.X.SX32 R21, R21, R11, 0x1, P2 ;  /* 0x0000000b15157211 */ /* 0x000fe400010f0eff */
[----:B------:R-:W-:-:S02]  /*5ca0*/  ISETP.GT.AND P0, PT, R4, 0xb, PT ;  /* 0x0000000b0400780c */ /* 0x000fc40003f04270 */
[----:B------:R-:W-:Y:S01]  /*5cb0*/  PRMT R186, RZ, 0x7610, R186 ;  /* 0x00007610ffba7816 */ /* 0x000fe200000000ba */
[----:B------:R1:W4:Y:S01]  /*5cc0*/  @P3 LDG.E.U8 R185, desc[UR14][R20.64] ;  /* 0x0000000e14b93981 */ /* 0x000322000c1e1100 */
[----:B0-----:R-:W-:-:S04]  /*5cd0*/  IADD3 R18, P1, R17, R6, RZ ;  /* 0x0000000611127210 */ /* 0x001fc80007f3e0ff */
[----:B------:R-:W-:Y:S02]  /*5ce0*/  LEA.HI.X.SX32 R19, R17, R11, 0x1, P1 ;  /* 0x0000000b11137211 */ /* 0x000fe400008f0eff */
[----:B-1----:R-:W-:-:S03]  /*5cf0*/  IADD3 R20, P1, R22, R6, RZ ;  /* 0x0000000616147210 */ /* 0x002fc60007f3e0ff */
[----:B------:R0:W4:Y:S01]  /*5d00*/  @P4 LDG.E.U8 R186, desc[UR14][R18.64] ;  /* 0x0000000e12ba4981 */ /* 0x000122000c1e1100 */
[----:B------:R-:W-:Y:S01]  /*5d10*/  PRMT R187, RZ, 0x7610, R187 ;  /* 0x00007610ffbb7816 */ /* 0x000fe200000000bb */
[----:B------:R-:W-:Y:S01]  /*5d20*/  IMAD R17, R12, 0xc, RZ ;  /* 0x0000000c0c117824 */ /* 0x000fe200078e02ff */
[----:B------:R-:W-:Y:S01]  /*5d30*/  LEA.HI.X.SX32 R21, R22, R11, 0x1, P1 ;  /* 0x0000000b16157211 */ /* 0x000fe200008f0eff */
[----:B------:R-:W-:Y:S01]  /*5d40*/  IMAD R22, R12, 0xd, RZ ;  /* 0x0000000d0c167824 */ /* 0x000fe200078e02ff */
[C---:B------:R-:W-:Y:S02]  /*5d50*/  ISETP.GT.AND P3, PT, R4.reuse, 0xc, PT ;  /* 0x0000000c0400780c */ /* 0x040fe40003f64270 */
[----:B------:R-:W-:Y:S01]  /*5d60*/  ISETP.GT.AND P4, PT, R4, 0xd, PT ;  /* 0x0000000d0400780c */ /* 0x000fe20003f84270 */
[----:B------:R1:W4:Y:S01]  /*5d70*/  @P0 LDG.E.U8 R187, desc[UR14][R20.64] ;  /* 0x0000000e14bb0981 */ /* 0x000322000c1e1100 */
[----:B0-----:R-:W-:Y:S02]  /*5d80*/  IADD3 R18, P2, R17, R6, RZ ;  /* 0x0000000611127210 */ /* 0x001fe40007f5e0ff */
[----:B------:R-:W-:-:S02]  /*5d90*/  PRMT R192, RZ, 0x7610, R192 ;  /* 0x00007610ffc07816 */ /* 0x000fc400000000c0 */
[----:B------:R-:W-:Y:S02]  /*5da0*/  PRMT R193, RZ, 0x7610, R193 ;  /* 0x00007610ffc17816 */ /* 0x000fe400000000c1 */
[----:B-1----:R-:W-:Y:S02]  /*5db0*/  IADD3 R20, P1, R22, R6, RZ ;  /* 0x0000000616147210 */ /* 0x002fe40007f3e0ff */
[-C--:B------:R-:W-:Y:S01]  /*5dc0*/  LEA.HI.X.SX32 R19, R17, R11.reuse, 0x1, P2 ;  /* 0x0000000b11137211 */ /* 0x080fe200010f0eff */
[----:B------:R-:W-:Y:S01]  /*5dd0*/  IMAD R17, R12, 0xe, RZ ;  /* 0x0000000e0c117824 */ /* 0x000fe200078e02ff */
[----:B------:R-:W-:Y:S02]  /*5de0*/  LEA.HI.X.SX32 R21, R22, R11, 0x1, P1 ;  /* 0x0000000b16157211 */ /* 0x000fe400008f0eff */
[C---:B------:R-:W-:Y:S01]  /*5df0*/  ISETP.GT.AND P0, PT, R4.reuse, 0xe, PT ;  /* 0x0000000e0400780c */ /* 0x040fe20003f04270 */
[----:B------:R0:W4:Y:S01]  /*5e00*/  @P3 LDG.E.U8 R192, desc[UR14][R18.64] ;  /* 0x0000000e12c03981 */ /* 0x000122000c1e1100 */
[----:B------:R-:W-:-:S03]  /*5e10*/  ISETP.GT.AND P3, PT, R4, 0xf, PT ;  /* 0x0000000f0400780c */ /* 0x000fc60003f64270 */
[----:B------:R1:W4:Y:S01]  /*5e20*/  @P4 LDG.E.U8 R193, desc[UR14][R20.64] ;  /* 0x0000000e14c14981 */ /* 0x000322000c1e1100 */
[----:B------:R-:W-:Y:S02]  /*5e30*/  PRMT R194, RZ, 0x7610, R194 ;  /* 0x00007610ffc27816 */ /* 0x000fe400000000c2 */
[----:B0-----:R-:W-:Y:S01]  /*5e40*/  IADD3 R18, P1, R17, R6, RZ ;  /* 0x0000000611127210 */ /* 0x001fe20007f3e0ff */
[----:B-1----:R-:W-:-:S03]  /*5e50*/  IMAD R21, R12, 0xf, RZ ;  /* 0x0000000f0c157824 */ /* 0x002fc600078e02ff */
[-C--:B------:R-:W-:Y:S01]  /*5e60*/  LEA.HI.X.SX32 R19, R17, R11.reuse, 0x1, P1 ;  /* 0x0000000b11137211 */ /* 0x080fe200008f0eff */
[----:B------:R-:W-:Y:S01]  /*5e70*/  IMAD.SHL.U32 R17, R12, 0x10, RZ ;  /* 0x000000100c117824 */ /* 0x000fe200078e00ff */
        /* <DEDUP_REMOVED lines=97> */
[----:B------:R-:W-:Y:S01]  /*6490*/  IMAD.SHL.U32 R17, R12, 0x20, RZ ;  /* 0x000000200c117824 */ /* 0x000fe200078e00ff */
        /* <DEDUP_REMOVED lines=11> */
[CC--:B------:R-:W-:Y:S01]  /*6550*/  IADD3 R22, P2, R21.reuse, R6.reuse, RZ ;  /* 0x0000000615167210 */ /* 0x0c0fe20007f5e0ff */
[----:B------:R0:W4:Y:S01]  /*6560*/  @P0 LDG.E.U8 R153, desc[UR14][R18.64] ;  /* 0x0000000e12990981 */ /* 0x000122000c1e1100 */
[----:B------:R-:W-:Y:S02]  /*6570*/  PRMT R154, RZ, 0x7610, R154 ;  /* 0x00007610ff9a7816 */ /* 0x000fe4000000009a */
[----:B------:R-:W-:Y:S02]  /*6580*/  LEA.HI.X.SX32 R23, R21, R11, 0x1, P2 ;  /* 0x0000000b15177211 */ /* 0x000fe400010f0eff */
[----:B------:R-:W-:-:S02]  /*6590*/  IADD3 R20, P1, R17, R6, RZ ;  /* 0x0000000611147210 */ /* 0x000fc40007f3e0ff */
[----:B------:R-:W-:Y:S01]  /*65a0*/  ISETP.GT.AND P0, PT, R4, 0x23, PT ;  /* 0x000000230400780c */ /* 0x000fe20003f04270 */
[----:B------:R1:W4:Y:S01]  /*65b0*/  @P3 LDG.E.U8 R154, desc[UR14][R22.64] ;  /* 0x0000000e169a3981 */ /* 0x000322000c1e1100 */
[C---:B0-----:R-:W-:Y:S01]  /*65c0*/  IMAD R18, R12.reuse, 0x23, RZ ;  /* 0x000000230c127824 */ /* 0x041fe200078e02ff */
[----:B------:R-:W-:Y:S02]  /*65d0*/  LEA.HI.X.SX32 R21, R17, R11, 0x1, P1 ;  /* 0x0000000b11157211 */ /* 0x000fe400008f0eff */
[----:B------:R-:W-:Y:S01]  /*65e0*/  PRMT R19, RZ, 0x7610, R19 ;  /* 0x00007610ff137816 */ /* 0x000fe20000000013 */
[----:B------:R-:W-:Y:S01]  /*65f0*/  IMAD R17, R12, 0x24, RZ ;  /* 0x000000240c117824 */ /* 0x000fe200078e02ff */
[----:B------:R-:W-:Y:S02]  /*6600*/  ISETP.GT.AND P3, PT, R4, 0x24, PT ;  /* 0x000000240400780c */ /* 0x000fe40003f64270 */
[----:B-1----:R-:W-:Y:S02]  /*6610*/  IADD3 R22, P1, R18, R6, RZ ;  /* 0x0000000612167210 */ /* 0x002fe40007f3e0ff */
[----:B------:R0:W4:Y:S01]  /*6620*/  @P4 LDG.E.U8 R19, desc[UR14][R20.64] ;  /* 0x0000000e14134981 */ /* 0x000122000c1e1100 */
[----:B------:R-:W-:-:S02]  /*6630*/  PRMT R155, RZ, 0x7610, R155 ;  /* 0x00007610ff9b7816 */ /* 0x000fc4000000009b */
[----:B------:R-:W-:Y:S01]  /*6640*/  LEA.HI.X.SX32 R23, R18, R11, 0x1, P1 ;  /* 0x0000000b12177211 */ /* 0x000fe200008f0eff */
[----:B------:R-:W-:Y:S01]  /*6650*/  IMAD R18, R12, 0x25, RZ ;  /* 0x000000250c127824 */ /* 0x000fe200078e02ff */
[----:B------:R-:W-:Y:S02]  /*6660*/  ISETP.GT.AND P4, PT, R4, 0x25, PT ;  /* 0x000000250400780c */ /* 0x000fe40003f84270 */
[----:B------:R-:W-:Y:S01]  /*6670*/  PRMT R152, RZ, 0x7610, R152 ;  /* 0x00007610ff987816 */ /* 0x000fe20000000098 */
[----:B------:R1:W4:Y:S01]  /*6680*/  @P0 LDG.E.U8 R155, desc[UR14][R22.64] ;  /* 0x0000000e169b0981 */ /* 0x000322000c1e1100 */
[----:B0-----:R-:W-:-:S04]  /*6690*/  IADD3 R20, P2, R17, R6, RZ ;  /* 0x0000000611147210 */ /* 0x001fc80007f5e0ff */
[----:B------:R-:W-:Y:S01]  /*66a0*/  LEA.HI.X.SX32 R21, R17, R11, 0x1, P2 ;  /* 0x0000000b11157211 */ /* 0x000fe200010f0eff */
[----:B------:R-:W-:Y:S01]  /*66b0*/  IMAD R17, R12, 0x26, RZ ;  /* 0x000000260c117824 */ /* 0x000fe200078e02ff */
[----:B-1----:R-:W-:-:S03]  /*66c0*/  IADD3 R22, P1, R18, R6, RZ ;  /* 0x0000000612167210 */ /* 0x002fc60007f3e0ff */
[----:B------:R0:W4:Y:S01]  /*66d0*/  @P3 LDG.E.U8 R152, desc[UR14][R20.64] ;  /* 0x0000000e14983981 */ /* 0x000122000c1e1100 */
[----:B------:R-:W-:Y:S02]  /*66e0*/  PRMT R156, RZ, 0x7610, R156 ;  /* 0x00007610ff9c7816 */ /* 0x000fe4000000009c */
[----:B------:R-:W-:Y:S02]  /*66f0*/  ISETP.GT.AND P0, PT, R4, 0x26, PT ;  /* 0x000000260400780c */ /* 0x000fe40003f04270 */
[----:B------:R-:W-:Y:S01]  /*6700*/  LEA.HI.X.SX32 R23, R18, R11, 0x1, P1 ;  /* 0x0000000b12177211 */ /* 0x000fe200008f0eff */
[----:B------:R-:W-:Y:S01]  /*6710*/  IMAD R18, R12, 0x27, RZ ;  /* 0x000000270c127824 */ /* 0x000fe200078e02ff */
[----:B0-----:R-:W-:-:S03]  /*6720*/  IADD3 R20, P1, R17, R6, RZ ;  /* 0x0000000611147210 */ /* 0x001fc60007f3e0ff */
[----:B------:R0:W4:Y:S01]  /*6730*/  @P4 LDG.E.U8 R156, desc[UR14][R22.64] ;  /* 0x0000000e169c4981 */ /* 0x000122000c1e1100 */
[C---:B------:R-:W-:Y:S02]  /*6740*/  ISETP.GT.AND P4, PT, R4.reuse, 0x28, PT ;  /* 0x000000280400780c */ /* 0x040fe40003f84270 */
[----:B------:R-:W-:Y:S02]  /*6750*/  LEA.HI.X.SX32 R21, R17, R11, 0x1, P1 ;  /* 0x0000000b11157211 */ /* 0x000fe400008f0eff */
[----:B------:R-:W-:Y:S02]  /*6760*/  PRMT R17, RZ, 0x7610, R17 ;  /* 0x00007610ff117816 */ /* 0x000fe40000000011 */
[----:B------:R-:W-:Y:S01]  /*6770*/  ISETP.GT.AND P3, PT, R4, 0x27, PT ;  /* 0x000000270400780c */ /* 0x000fe20003f64270 */
[----:B0-----:R-:W-:Y:S01]  /*6780*/  IMAD R23, R12, 0x28, RZ ;  /* 0x000000280c177824 */ /* 0x001fe200078e02ff */
[-C--:B------:R-:W-:Y:S02]  /*6790*/  IADD3 R158, P2, R18, R6.reuse, RZ ;  /* 0x00000006129e7210 */ /* 0x080fe40007f5e0ff */
[----:B------:R0:W4:Y:S02]  /*67a0*/  @P0 LDG.E.U8 R17, desc[UR14][R20.64] ;  /* 0x0000000e14110981 */ /* 0x000124000c1e1100 */
[----:B------:R-:W-:-:S02]  /*67b0*/  IADD3 R22, P1, R23, R6, RZ ;  /* 0x0000000617167210 */ /* 0x000fc40007f3e0ff */
[-C--:B------:R-:W-:Y:S01]  /*67c0*/  LEA.HI.X.SX32 R159, R18, R11.reuse, 0x1, P2 ;  /* 0x0000000b129f7211 */ /* 0x080fe200010f0eff */
[----:B------:R-:W-:Y:S01]  /*67d0*/  IMAD R18, R12, 0x29, RZ ;  /* 0x000000290c127824 */ /* 0x000fe200078e02ff */
[----:B------:R-:W-:Y:S02]  /*67e0*/  ISETP.GT.AND P0, PT, R4, 0x29, PT ;  /* 0x000000290400780c */ /* 0x000fe40003f04270 */
[----:B------:R-:W-:Y:S02]  /*67f0*/  LEA.HI.X.SX32 R23, R23, R11, 0x1, P1 ;  /* 0x0000000b17177211 */ /* 0x000fe400008f0eff */
[----:B0-----:R-:W-:Y:S02]  /*6800*/  PRMT R20, RZ, 0x7610, R20 ;  /* 0x00007610ff147816 */ /* 0x001fe40000000014 */
[----:B------:R-:W-:Y:S02]  /*6810*/  PRMT R21, RZ, 0x7610, R21 ;  /* 0x00007610ff157816 */ /* 0x000fe40000000015 */
[----:B------:R-:W-:-:S02]  /*6820*/  IADD3 R188, P1, R18, R6, RZ ;  /* 0x0000000612bc7210 */ /* 0x000fc40007f3e0ff */
[----:B------:R0:W4:Y:S01]  /*6830*/  @P4 LDG.E.U8 R20, desc[UR14][R22.64] ;  /* 0x0000000e16144981 */ /* 0x000122000c1e1100 */
[----:B------:R-:W-:Y:S01]  /*6840*/  IMAD R157, R12, 0x2b, RZ ;  /* 0x0000002b0c9d7824 */ /* 0x000fe200078e02ff */
[----:B------:R-:W-:Y:S02]  /*6850*/  LEA.HI.X.SX32 R189, R18, R11, 0x1, P1 ;  /* 0x0000000b12bd7211 */ /* 0x000fe400008f0eff */
[----:B------:R1:W4:Y:S01]  /*6860*/  @P3 LDG.E.U8 R21, desc[UR14][R158.64] ;  /* 0x0000000e9e153981 */ /* 0x000322000c1e1100 */
[C---:B------:R-:W-:Y:S02]  /*6870*/  ISETP.GT.AND P3, PT, R4.reuse, 0x2a, PT ;  /* 0x0000002a0400780c */ /* 0x040fe40003f64270 */
[----:B------:R-:W-:Y:S01]  /*6880*/  ISETP.GT.AND P4, PT, R4, 0x2b, PT ;  /* 0x0000002b0400780c */ /* 0x000fe20003f84270 */
[----:B0-----:R-:W-:Y:S01]  /*6890*/  IMAD R22, R12, 0x2a, RZ ;  /* 0x0000002a0c167824 */ /* 0x001fe200078e02ff */
[----:B------:R-:W-:-:S04]  /*68a0*/  PRMT R23, RZ, 0x7610, R23 ;  /* 0x00007610ff177816 */ /* 0x000fc80000000017 */
[-C--:B-1----:R-:W-:Y:S02]  /*68b0*/  IADD3 R158, P2, R22, R6.reuse, RZ ;  /* 0x00000006169e7210 */ /* 0x082fe40007f5e0ff */
[----:B------:R0:W4:Y:S01]  /*68c0*/  @P0 LDG.E.U8 R23, desc[UR14][R188.64] ;  /* 0x0000000ebc170981 */ /* 0x000122000c1e1100 */
[----:B------:R-:W-:Y:S01]  /*68d0*/  PRMT R18, RZ, 0x7610, R18 ;  /* 0x00007610ff127816 */ /* 0x000fe20000000012 */
[----:B------:R-:W-:Y:S01]  /*68e0*/  IMAD R190, R12, 0x2c, RZ ;  /* 0x0000002c0cbe7824 */ /* 0x000fe200078e02ff */
[----:B------:R-:W-:Y:S02]  /*68f0*/  LEA.HI.X.SX32 R159, R22, R11, 0x1, P2 ;  /* 0x0000000b169f7211 */ /* 0x000fe400010f0eff */
[----:B------:R-:W-:Y:S02]  /*6900*/  PRMT R22, RZ, 0x7610, R22 ;  /* 0x00007610ff167816 */ /* 0x000fe40000000016 */
[----:B0-----:R-:W-:Y:S01]  /*6910*/  IADD3 R188, P1, R157, R6, RZ ;  /* 0x000000069dbc7210 */ /* 0x001fe20007f3e0ff */
[----:B------:R0:W4:Y:S01]  /*6920*/  @P3 LDG.E.U8 R18, desc[UR14][R158.64] ;  /* 0x0000000e9e123981 */ /* 0x000122000c1e1100 */
[----:B------:R-:W-:-:S02]  /*6930*/  ISETP.GT.AND P0, PT, R4, 0x2c, PT ;  /* 0x0000002c0400780c */ /* 0x000fc40003f04270 */
[----:B------:R-:W-:Y:S01]  /*6940*/  LEA.HI.X.SX32 R189, R157, R11, 0x1, P1 ;  /* 0x0000000b9dbd7211 */ /* 0x000fe200008f0eff */
[----:B------:R-:W-:Y:S01]  /*6950*/  IMAD R196, R12, 0x2e, RZ ;  /* 0x0000002e0cc47824 */ /* 0x000fe200078e02ff */
[----:B------:R-:W-:-:S03]  /*6960*/  ISETP.GT.AND P3, PT, R4, 0x2d, PT ;  /* 0x0000002d0400780c */ /* 0x000fc60003f64270 */
[----:B------:R1:W4:Y:S01]  /*6970*/  @P4 LDG.E.U8 R22, desc[UR14][R188.64] ;  /* 0x0000000ebc164981 */ /* 0x000322000c1e1100 */
[C---:B0-----:R-:W-:Y:S02]  /*6980*/  IADD3 R158, P1, R190.reuse, R6, RZ ;  /* 0x00000006be9e7210 */ /* 0x041fe40007f3e0ff */
[----:B------:R-:W-:Y:S02]  /*6990*/  PRMT R157, RZ, 0x7610, R157 ;  /* 0x00007610ff9d7816 */ /* 0x000fe4000000009d */
[----:B------:R-:W-:Y:S01]  /*69a0*/  LEA.HI.X.SX32 R159, R190, R11, 0x1, P1 ;  /* 0x0000000bbe9f7211 */ /* 0x000fe200008f0eff */
[----:B-1----:R-:W-:Y:S01]  /*69b0*/  IMAD R189, R12, 0x2d, RZ ;  /* 0x0000002d0cbd7824 */ /* 0x002fe200078e02ff */
[----:B------:R-:W-:-:S03]  /*69c0*/  ISETP.GT.AND P4, PT, R4, 0x2e, PT ;  /* 0x0000002e0400780c */ /* 0x000fc60003f84270 */
[----:B------:R0:W4:Y:S01]  /*69d0*/  @P0 LDG.E.U8 R157, desc[UR14][R158.64] ;  /* 0x0000000e9e9d0981 */ /* 0x000122000c1e1100 */
[-C--:B------:R-:W-:Y:S02]  /*69e0*/  IADD3 R188, P1, R196, R6.reuse, RZ ;  /* 0x00000006c4bc7210 */ /* 0x080fe40007f3e0ff */
[C---:B------:R-:W-:Y:S01]  /*69f0*/  IADD3 R190, P2, R189.reuse, R6, RZ ;  /* 0x00000006bdbe7210 */ /* 0x040fe20007f5e0ff */
[----:B------:R-:W-:Y:S01]  /*6a00*/  IMAD R197, R12, 0x2f, RZ ;  /* 0x0000002f0cc57824 */ /* 0x000fe200078e02ff */
[----:B------:R-:W-:Y:S02]  /*6a10*/  ISETP.GT.AND P0, PT, R4, 0x2f, PT ;  /* 0x0000002f0400780c */ /* 0x000fe40003f04270 */
[----:B------:R-:W-:Y:S02]  /*6a20*/  LEA.HI.X.SX32 R191, R189, R11, 0x1, P2 ;  /* 0x0000000bbdbf7211 */ /* 0x000fe400010f0eff */
[----:B0-----:R-:W-:Y:S02]  /*6a30*/  PRMT R159, RZ, 0x7610, R159 ;  /* 0x00007610ff9f7816 */ /* 0x001fe4000000009f */
[----:B------:R-:W-:-:S02]  /*6a40*/  PRMT R158, RZ, 0x7610, R158 ;  /* 0x00007610ff9e7816 */ /* 0x000fc4000000009e */
[----:B------:R-:W-:Y:S02]  /*6a50*/  LEA.HI.X.SX32 R189, R196, R11, 0x1, P1 ;  /* 0x0000000bc4bd7211 */ /* 0x000fe400008f0eff */
[----:B------:R0:W4:Y:S01]  /*6a60*/  @P3 LDG.E.U8 R159, desc[UR14][R190.64] ;  /* 0x0000000ebe9f3981 */ /* 0x000122000c1e1100 */
[----:B------:R-:W-:-:S03]  /*6a70*/  ISETP.GT.AND P2, PT, R4, 0x30, PT ;  /* 0x000000300400780c */ /* 0x000fc60003f44270 */
[----:B------:R1:W4:Y:S01]  /*6a80*/  @P4 LDG.E.U8 R158, desc[UR14][R188.64] ;  /* 0x0000000ebc9e4981 */ /* 0x000322000c1e1100 */
[----:B------:R-:W-:Y:S02]  /*6a90*/  PRMT R196, RZ, 0x7610, R196 ;  /* 0x00007610ffc47816 */ /* 0x000fe400000000c4 */
[----:B0-----:R-:W-:Y:S01]  /*6aa0*/  IADD3 R190, P1, R197, R6, RZ ;  /* 0x00000006c5be7210 */ /* 0x001fe20007f3e0ff */
[----:B-1----:R-:W-:-:S03]  /*6ab0*/  IMAD R189, R12, 0x30, RZ ;  /* 0x000000300cbd7824 */ /* 0x002fc600078e02ff */
[----:B------:R-:W-:Y:S02]  /*6ac0*/  LEA.HI.X.SX32 R191, R197, R11, 0x1, P1 ;  /* 0x0000000bc5bf7211 */ /* 0x000fe400008f0eff */
[----:B------:R-:W-:-:S03]  /*6ad0*/  IADD3 R188, P1, R189, R6, RZ ;  /* 0x00000006bdbc7210 */ /* 0x000fc60007f3e0ff */
[----:B------:R0:W4:Y:S01]  /*6ae0*/  @P0 LDG.E.U8 R196, desc[UR14][R190.64] ;  /* 0x0000000ebec40981 */ /* 0x000122000c1e1100 */
[----:B------:R-:W-:Y:S02]  /*6af0*/  LEA.HI.X.SX32 R189, R189, R11, 0x1, P1 ;  /* 0x0000000bbdbd7211 */ /* 0x000fe400008f0eff */
[----:B------:R-:W-:Y:S02]  /*6b00*/  ISETP.GT.AND P1, PT, R4, 0x31, PT ;  /* 0x000000310400780c */ /* 0x000fe40003f24270 */
[----:B0-----:R-:W-:Y:S01]  /*6b10*/  PRMT R190, RZ, 0x7610, R190 ;  /* 0x00007610ffbe7816 */ /* 0x001fe200000000be */
[----:B------:R-:W-:-:S05]  /*6b20*/  IMAD R191, R12, 0x31, RZ ;  /* 0x000000310cbf7824 */ /* 0x000fca00078e02ff */
[----:B------:R0:W4:Y:S02]  /*6b30*/  @P2 LDG.E.U8 R190, desc[UR14][R188.64] ;  /* 0x0000000ebcbe2981 */ /* 0x000124000c1e1100 */
[----:B0-----:R-:W-:-:S04]  /*6b40*/  IADD3 R188, P0, R191, R6, RZ ;  /* 0x00000006bfbc7210 */ /* 0x001fc80007f1e0ff */
[----:B------:R-:W-:Y:S02]  /*6b50*/  LEA.HI.X.SX32 R189, R191, R11, 0x1, P0 ;  /* 0x0000000bbfbd7211 */ /* 0x000fe400000f0eff */
[----:B------:R-:W-:-:S06]  /*6b60*/  PRMT R191, RZ, 0x7610, R191 ;  /* 0x00007610ffbf7816 */ /* 0x000fcc00000000bf */
[----:B------:R0:W4:Y:S01]  /*6b70*/  @P1 LDG.E.U8 R191, desc[UR14][R188.64] ;  /* 0x0000000ebcbf1981 */ /* 0x000122000c1e1100 */
[----:B------:R-:W-:Y:S01]  /*6b80*/  ISETP.GT.AND P1, PT, R4, 0x32, PT ;  /* 0x000000320400780c */ /* 0x000fe20003f24270 */
[----:B0-----:R-:W-:Y:S01]  /*6b90*/  IMAD R189, R12, 0x32, RZ ;  /* 0x000000320cbd7824 */ /* 0x001fe200078e02ff */
[----:B------:R-:W-:-:S04]  /*6ba0*/  PRMT R197, RZ, 0x7610, R197 ;  /* 0x00007610ffc57816 */ /* 0x000fc800000000c5 */
[----:B------:R-:W-:-:S04]  /*6bb0*/  IADD3 R188, P0, R189, R6, RZ ;  /* 0x00000006bdbc7210 */ /* 0x000fc80007f1e0ff */
[----:B------:R-:W-:-:S05]  /*6bc0*/  LEA.HI.X.SX32 R189, R189, R11, 0x1, P0 ;  /* 0x0000000bbdbd7211 */ /* 0x000fca00000f0eff */
        /* <DEDUP_REMOVED lines=79> */
[----:B--2---:R-:W-:Y:S02]  /*70c0*/  LOP3.LUT R162, R162, 0xffff, RZ, 0xc0, !PT ;  /* 0x0000ffffa2a27812 */ /* 0x004fe400078ec0ff */
[----:B---3--:R-:W-:Y:S02]  /*70d0*/  LOP3.LUT R163, R163, 0xffff, RZ, 0xc0, !PT ;  /* 0x0000ffffa3a37812 */ /* 0x008fe400078ec0ff */
[----:B----4-:R-:W-:Y:S02]  /*70e0*/  LOP3.LUT R180, R180, 0xffff, RZ, 0xc0, !PT ;  /* 0x0000ffffb4b47812 */ /* 0x010fe400078ec0ff */
[----:B------:R-:W-:Y:S02]  /*70f0*/  LOP3.LUT R181, R181, 0xffff, RZ, 0xc0, !PT ;  /* 0x0000ffffb5b57812 */ /* 0x000fe400078ec0ff */
[----:B------:R-:W-:Y:S02]  /*7100*/  LOP3.LUT R182, R182, 0xffff, RZ, 0xc0, !PT ;  /* 0x0000ffffb6b67812 */ /* 0x000fe400078ec0ff */
[----:B------:R-:W-:-:S02]  /*7110*/  LOP3.LUT R183, R183, 0xffff, RZ, 0xc0, !PT ;  /* 0x0000ffffb7b77812 */ /* 0x000fc400078ec0ff */
[----:B------:R-:W-:Y:S02]  /*7120*/  LOP3.LUT R184, R184, 0xffff, RZ, 0xc0, !PT ;  /* 0x0000ffffb8b87812 */ /* 0x000fe400078ec0ff */
[----:B------:R-:W-:Y:S02]  /*7130*/  LOP3.LUT R185, R185, 0xffff, RZ, 0xc0, !PT ;  /* 0x0000ffffb9b97812 */ /* 0x000fe400078ec0ff */
[----:B------:R-:W-:Y:S02]  /*7140*/  LOP3.LUT R186, R186, 0xffff, RZ, 0xc0, !PT ;  /* 0x0000ffffbaba7812 */ /* 0x000fe400078ec0ff */
[----:B------:R-:W-:Y:S02]  /*7150*/  LOP3.LUT R187, R187, 0xffff, RZ, 0xc0, !PT ;  /* 0x0000ffffbbbb7812 */ /* 0x000fe400078ec0ff */
[----:B------:R-:W-:Y:S02]  /*7160*/  LOP3.LUT R192, R192, 0xffff, RZ, 0xc0, !PT ;  /* 0x0000ffffc0c07812 */ /* 0x000fe400078ec0ff */
[----:B------:R-:W-:-:S02]  /*7170*/  LOP3.LUT R193, R193, 0xffff, RZ, 0xc0, !PT ;  /* 0x0000ffffc1c17812 */ /* 0x000fc400078ec0ff */
[----:B------:R-:W-:Y:S02]  /*7180*/  LOP3.LUT R160, R160, 0xffff, RZ, 0xc0, !PT ;  /* 0x0000ffffa0a07812 */ /* 0x000fe400078ec0ff */
[----:B------:R-:W-:Y:S02]  /*7190*/  LOP3.LUT R194, R194, 0xffff, RZ, 0xc0, !PT ;  /* 0x0000ffffc2c27812 */ /* 0x000fe400078ec0ff */
[----:B------:R-:W-:Y:S02]  /*71a0*/  LOP3.LUT R195, R195, 0xffff, RZ, 0xc0, !PT ;  /* 0x0000ffffc3c37812 */ /* 0x000fe400078ec0ff */
[----:B------:R-:W-:Y:S02]  /*71b0*/  LOP3.LUT R161, R161, 0xffff, RZ, 0xc0, !PT ;  /* 0x0000ffffa1a17812 */ /* 0x000fe400078ec0ff */
[----:B0-----:R-:W-:Y:S02]  /*71c0*/  PRMT R188, R162, 0x3340, R163 ;  /* 0x00003340a2bc7816 */ /* 0x001fe400000000a3 */
[----:B------:R-:W-:-:S02]  /*71d0*/  PRMT R180, R180, 0x3340, R181 ;  /* 0x00003340b4b47816 */ /* 0x000fc400000000b5 */
[----:B------:R-:W-:Y:S02]  /*71e0*/  PRMT R182, R182, 0x3340, R183 ;  /* 0x00003340b6b67816 */ /* 0x000fe400000000b7 */
[----:B------:R-:W-:Y:S02]  /*71f0*/  PRMT R184, R184, 0x3340, R185 ;  /* 0x00003340b8b87816 */ /* 0x000fe400000000b9 */
[----:B------:R-:W-:Y:S02]  /*7200*/  PRMT R162, R186, 0x3340, R187 ;  /* 0x00003340baa27816 */ /* 0x000fe400000000bb */
[----:B------:R-:W-:Y:S02]  /*7210*/  PRMT R192, R192, 0x3340, R193 ;  /* 0x00003340c0c07816 */ /* 0x000fe400000000c1 */
[----:B------:R-:W-:Y:S02]  /*7220*/  PRMT R163, R194, 0x3340, R195 ;  /* 0x00003340c2a37816 */ /* 0x000fe400000000c3 */
[----:B------:R-:W-:-:S02]  /*7230*/  PRMT R160, R160, 0x3340, R161 ;  /* 0x00003340a0a07816 */ /* 0x000fc400000000a1 */
[----:B------:R-:W-:Y:S02]  /*7240*/  PRMT R161, R180, 0x5410, R182 ;  /* 0x00005410b4a17816 */ /* 0x000fe400000000b6 */
[----:B------:R-:W-:Y:S02]  /*7250*/  PRMT R162, R184, 0x5410, R162 ;  /* 0x00005410b8a27816 */ /* 0x000fe400000000a2 */
[----:B------:R-:W-:Y:S02]  /*7260*/  PRMT R163, R192, 0x5410, R163 ;  /* 0x00005410c0a37816 */ /* 0x000fe400000000a3 */
[----:B------:R-:W-:Y:S01]  /*7270*/  PRMT R160, R160, 0x5410, R188 ;  /* 0x00005410a0a07816 */ /* 0x000fe200000000bc */
[----:B------:R-:W-:Y:S01]  /*7280*/  BAR.SYNC.DEFER_BLOCKING 0x0 ;  /* 0x0000000000007b1d */ /* 0x000fe20000010000 */
[----:B------:R-:W-:-:S05]  /*7290*/  ISETP.GE.AND P0, PT, R5, R4, PT ;  /* 0x000000040500720c */ /* 0x000fca0003f06270 */
[----:B------:R0:W-:Y:S04]  /*72a0*/  STL [R1+0x1bc], R6 ;  /* 0x0001bc0601007387 */ /* 0x0001e80000100800 */
[----:B0-----:R-:W2:Y:S04]  /*72b0*/  LDL R6, [R1+0x138] ;  /* 0x0001380001067983 */ /* 0x001ea80000100800 */
[----:B------:R0:W-:Y:S04]  /*72c0*/  STS.128 [R2+UR12], R160 ;  /* 0x000000a002007988 */ /* 0x0001e80008000c0c */
[----:B0-----:R-:W3:Y:S04]  /*72d0*/  LDL R162, [R1+0x15c] ;  /* 0x00015c0001a27983 */ /* 0x001ee80000100800 */
[----:B------:R-:W4:Y:S04]  /*72e0*/  LDL R163, [R1+0x13c] ;  /* 0x00013c0001a37983 */ /* 0x000f280000100800 */
[----:B------:R-:W2:Y:S04]  /*72f0*/  LDL R2, [R1+0x11c] ;  /* 0x00011c0001027983 */ /* 0x000ea80000100800 */
[----:B------:R-:W4:Y:S01]  /*7300*/  LDL.LU R5, [R1+0x158] ;  /* 0x0001580001057983 */ /* 0x000f220000300800 */
[----:B------:R-:W-:-:S02]  /*7310*/  IADD3 RZ, P1, R3, R7, RZ ;  /* 0x0000000703ff7210 */ /* 0x000fc40007f3e0ff */
[----:B------:R-:W-:Y:S01]  /*7320*/  SHF.R.S32.HI R12, RZ, 0x1f, R3 ;  /* 0x0000001fff0c7819 */ /* 0x000fe20000011403 */
[----:B------:R-:W-:Y:S01]  /*7330*/  IMAD.IADD R160, R3, 0x1, R7 ;  /* 0x0000000103a07824 */ /* 0x000fe200078e0207 */
[----:B------:R-:W-:-:S03]  /*7340*/  PRMT R180, RZ, 0x7610, R180 ;  /* 0x00007610ffb47816 */ /* 0x000fc600000000b4 */
[C---:B------:R-:W-:Y:S01]  /*7350*/  IMAD.X R161, R12.reuse, 0x1, R233, P1 ;  /* 0x000000010ca17824 */ /* 0x040fe200008e06e9 */
[C---:B------:R-:W-:Y:S02]  /*7360*/  IADD3 RZ, P1, R3.reuse, R9, RZ ;  /* 0x0000000903ff7210 */ /* 0x040fe40007f3e0ff */
[----:B------:R-:W-:Y:S02]  /*7370*/  PRMT R181, RZ, 0x7610, R181 ;  /* 0x00007610ffb57816 */ /* 0x000fe400000000b5 */
[----:B------:R0:W2:Y:S01]  /*7380*/  @!P0 LDG.E.U8 R180, desc[UR14][R160.64] ;  /* 0x0000000ea0b48981 */ /* 0x0000a2000c1e1100 */
[----:B------:R-:W-:Y:S01]  /*7390*/  PRMT R182, RZ, 0x7610, R182 ;  /* 0x00007610ffb67816 */ /* 0x000fe200000000b6 */
[C---:B0-----:R-:W-:Y:S02]  /*73a0*/  IMAD.IADD R160, R3.reuse, 0x1, R9 ;  /* 0x0000000103a07824 */ /* 0x041fe400078e0209 */
[----:B------:R-:W-:Y:S01]  /*73b0*/  IMAD.X R161, R12, 0x1, R231, P1 ;  /* 0x000000010ca17824 */ /* 0x000fe200008e06e7 */
[----:B------:R-:W-:-:S04]  /*73c0*/  IADD3 RZ, P1, R3, R16, RZ ;  /* 0x0000001003ff7210 */ /* 0x000fc80007f3e0ff */
[----:B------:R0:W2:Y:S02]  /*73d0*/  @!P0 LDG.E.U8 R181, desc[UR14][R160.64] ;  /* 0x0000000ea0b58981 */ /* 0x0000a4000c1e1100 */
[----:B0-----:R-:W-:Y:S02]  /*73e0*/  IMAD.IADD R160, R3, 0x1, R16 ;  /* 0x0000000103a07824 */ /* 0x001fe400078e0210 */
[----:B------:R-:W-:-:S05]  /*73f0*/  IMAD.X R161, R12, 0x1, R229, P1 ;  /* 0x000000010ca17824 */ /* 0x000fca00008e06e5 */
[----:B------:R0:W2:Y:S01]  /*7400*/  @!P0 LDG.E.U8 R182, desc[UR14][R160.64] ;  /* 0x0000000ea0b68981 */ /* 0x0000a2000c1e1100 */
[----:B------:R-:W-:Y:S02]  /*7410*/  PRMT R183, RZ, 0x7610, R183 ;  /* 0x00007610ffb77816 */ /* 0x000fe400000000b7 */
[----:B0-----:R-:W-:-:S05]  /*7420*/  IADD3 R160, P1, R3, R0, RZ ;  /* 0x0000000003a07210 */ /* 0x001fca0007f3e0ff */
[----:B------:R-:W-:-:S05]  /*7430*/  IMAD.X R161, R12, 0x1, R15, P1 ;  /* 0x000000010ca17824 */ /* 0x000fca00008e060f */
[----:B------:R3:W2:Y:S01]  /*7440*/  @!P0 LDG.E.U8 R183, desc[UR14][R160.64] ;  /* 0x0000000ea0b78981 */ /* 0x0006a2000c1e1100 */
[----:B------:R-:W-:Y:S02]  /*7450*/  PRMT R184, RZ, 0x7610, R184 ;  /* 0x00007610ffb87816 */ /* 0x000fe400000000b8 */
[----:B------:R-:W-:Y:S02]  /*7460*/  PRMT R185, RZ, 0x7610, R185 ;  /* 0x00007610ffb97816 */ /* 0x000fe400000000b9 */
[----:B---3--:R-:W-:-:S05]  /*7470*/  IADD3 R160, P1, R3, R162, RZ ;  /* 0x000000a203a07210 */ /* 0x008fca0007f3e0ff */
[----:B----4-:R-:W-:-:S05]  /*7480*/  IMAD.X R161, R12, 0x1, R5, P1 ;  /* 0x000000010ca17824 */ /* 0x010fca00008e0605 */
[----:B------:R0:W3:Y:S02]  /*7490*/  @!P0 LDG.E.U8 R184, desc[UR14][R160.64] ;  /* 0x0000000ea0b88981 */ /* 0x0000e4000c1e1100 */
[----:B0-----:R-:W-:-:S05]  /*74a0*/  IADD3 R160, P1, R3, R163, RZ ;  /* 0x000000a303a07210 */ /* 0x001fca0007f3e0ff */
[----:B--2---:R-:W-:Y:S01]  /*74b0*/  IMAD.X R161, R12, 0x1, R6, P1 ;  /* 0x000000010ca17824 */ /* 0x004fe200008e0606 */
[----:B------:R0:W-:Y:S04]  /*74c0*/  STL [R1+0x17c], R5 ;  /* 0x00017c0501007387 */ /* 0x0001e80000100800 */
[----:B------:R1:W2:Y:S01]  /*74d0*/  @!P0 LDG.E.U8 R185, desc[UR14][R160.64] ;  /* 0x0000000ea0b98981 */ /* 0x0002a2000c1e1100 */
[----:B------:R-:W-:Y:S02]  /*74e0*/  PRMT R186, RZ, 0x7610, R186 ;  /* 0x00007610ffba7816 */ /* 0x000fe400000000ba */
[----:B------:R-:W-:Y:S01]  /*74f0*/  PRMT R187, RZ, 0x7610, R187 ;  /* 0x00007610ffbb7816 */ /* 0x000fe200000000bb */
[----:B------:R-:W4:Y:S04]  /*7500*/  LDL R163, [R1+0xd8] ;  /* 0x0000d80001a37983 */ /* 0x000f280000100800 */
[----:B------:R-:W3:Y:S04]  /*7510*/  LDL R162, [R1+0xbc] ;  /* 0x0000bc0001a27983 */ /* 0x000ee80000100800 */
[----:B------:R-:W2:Y:S01]  /*7520*/  LDL R161, [R1+0x118] ;  /* 0x0001180001a17983 */ /* 0x000ea20000100800 */
[----:B-1----:R-:W-:-:S03]  /*7530*/  IADD3 R160, P1, R3, R2, RZ ;  /* 0x0000000203a07210 */ /* 0x002fc60007f3e0ff */
[----:B------:R-:W3:Y:S04]  /*7540*/  LDL R6, [R1+0xb8] ;  /* 0x0000b80001067983 */ /* 0x000ee80000100800 */
[----:B0-----:R-:W3:Y:S04]  /*7550*/  LDL R5, [R1+0x9c] ;  /* 0x00009c0001057983 */ /* 0x001ee80000100800 */
[----:B------:R-:W3:Y:S01]  /*7560*/  LDL R2, [R1+0x98] ;  /* 0x0000980001027983 */ /* 0x000ee20000100800 */
[----:B--2---:R-:W-:-:S05]  /*7570*/  IMAD.X R161, R12, 0x1, R161, P1 ;  /* 0x000000010ca17824 */ /* 0x004fca00008e06a1 */
[----:B------:R0:W2:Y:S04]  /*7580*/  @!P0 LDG.E.U8 R186, desc[UR14][R160.64] ;  /* 0x0000000ea0ba8981 */ /* 0x0000a8000c1e1100 */
[----:B------:R-:W0:Y:S02]  /*7590*/  LDL R161, [R1+0xfc] ;  /* 0x0000fc0001a17983 */ /* 0x000e240000100800 */
[----:B0-----:R-:W-:Y:S02]  /*75a0*/  IADD3 R160, P1, R3, R161, RZ ;  /* 0x000000a103a07210 */ /* 0x001fe40007f3e0ff */
[----:B------:R-:W4:Y:S03]  /*75b0*/  LDL R161, [R1+0xf8] ;  /* 0x0000f80001a17983 */ /* 0x000f260000100800 */
[----:B----4-:R-:W-:-:S05]  /*75c0*/  IMAD.X R161, R12, 0x1, R161, P1 ;  /* 0x000000010ca17824 */ /* 0x010fca00008e06a1 */
[----:B------:R0:W4:Y:S04]  /*75d0*/  @!P0 LDG.E.U8 R187, desc[UR14][R160.64] ;  /* 0x0000000ea0bb8981 */ /* 0x000128000c1e1100 */
[----:B------:R-:W0:Y:S01]  /*75e0*/  LDL R161, [R1+0xdc] ;  /* 0x0000dc0001a17983 */ /* 0x000e220000100800 */
[----:B------:R-:W-:Y:S02]  /*75f0*/  PRMT R188, RZ, 0x7610, R188 ;  /* 0x00007610ffbc7816 */ /* 0x000fe400000000bc */
[----:B------:R-:W-:Y:S02]  /*7600*/  PRMT R189, RZ, 0x7610, R189 ;  /* 0x00007610ffbd7816 */ /* 0x000fe400000000bd */
[----:B------:R-:W-:Y:S02]  /*7610*/  LOP3.LUT R166, R166, 0xffff, RZ, 0xc0, !PT ;  /* 0x0000ffffa6a67812 */ /* 0x000fe400078ec0ff */
[----:B------:R-:W-:-:S02]  /*7620*/  LOP3.LUT R167, R167, 0xffff, RZ, 0xc0, !PT ;  /* 0x0000ffffa7a77812 */ /* 0x000fc400078ec0ff */
[----:B------:R-:W-:Y:S02]  /*7630*/  LOP3.LUT R178, R178, 0xffff, RZ, 0xc0, !PT ;  /* 0x0000ffffb2b27812 */ /* 0x000fe400078ec0ff */
[----:B------:R-:W-:Y:S02]  /*7640*/  LOP3.LUT R179, R179, 0xffff, RZ, 0xc0, !PT ;  /* 0x0000ffffb3b37812 */ /* 0x000fe400078ec0ff */
[----:B0-----:R-:W-:-:S05]  /*7650*/  IADD3 R160, P1, R3, R161, RZ ;  /* 0x000000a103a07210 */ /* 0x001fca0007f3e0ff */
[----:B------:R-:W-:-:S05]  /*7660*/  IMAD.X R161, R12, 0x1, R163, P1 ;  /* 0x000000010ca17824 */ /* 0x000fca00008e06a3 */
[----:B------:R3:W4:Y:S02]  /*7670*/  @!P0 LDG.E.U8 R188, desc[UR14][R160.64] ;  /* 0x0000000ea0bc8981 */ /* 0x000724000c1e1100 */
[----:B---3--:R-:W-:-:S05]  /*7680*/  IADD3 R160, P1, R3, R162, RZ ;  /* 0x000000a203a07210 */ /* 0x008fca0007f3e0ff */
[----:B------:R-:W-:Y:S01]  /*7690*/  IMAD.X R161, R12, 0x1, R6, P1 ;  /* 0x000000010ca17824 */ /* 0x000fe200008e0606 */
[----:B------:R-:W-:Y:S01]  /*76a0*/  PRMT R163, R178, 0x3340, R166 ;  /* 0x00003340b2a37816 */ /* 0x000fe200000000a6 */
[----:B------:R-:W3:Y:S04]  /*76b0*/  LDL R6, [R1+0x38] ;  /* 0x0000380001067983 */ /* 0x000ee80000100800 */
[----:B------:R0:W4:Y:S01]  /*76c0*/  @!P0 LDG.E.U8 R189, desc[UR14][R160.64] ;  /* 0x0000000ea0bd8981 */ /* 0x000122000c1e1100 */
[----:B------:R-:W-:-:S03]  /*76d0*/  PRMT R162, R179, 0x3340, R167 ;  /* 0x00003340b3a27816 */ /* 0x000fc600000000a7 */
[----:B------:R-:W2:Y:S04]  /*76e0*/  LDL R166, [R1+0x78] ;  /* 0x0000780001a67983 */ /* 0x000ea80000100800 */
[----:B------:R-:W3:Y:S01]  /*76f0*/  LDL R167, [R1+0x5c] ;  /* 0x00005c0001a77983 */ /* 0x000ee20000100800 */
[----:B0-----:R-:W-:-:S03]  /*7700*/  IADD3 R160, P1, R3, R5, RZ ;  /* 0x0000000503a07210 */ /* 0x001fc60007f3e0ff */
[----:B------:R-:W4:Y:S02]  /*7710*/  LDL R5, [R1+0x7c] ;  /* 0x00007c0001057983 */ /* 0x000f240000100800 */
[----:B------:R-:W-:Y:S02]  /*7720*/  IMAD.X R161, R12, 0x1, R2, P1 ;  /* 0x000000010ca17824 */ /* 0x000fe400008e0602 */
[----:B------:R-:W2:Y:S01]  /*7730*/  LDL R2, [R1+0x16c] ;  /* 0x00016c0001027983 */ /* 0x000ea20000100800 */
[----:B------:R-:W-:Y:S02]  /*7740*/  PRMT R192, RZ, 0x7610, R192 ;  /* 0x00007610ffc07816 */ /* 0x000fe400000000c0 */
[----:B------:R-:W-:Y:S02]  /*7750*/  LOP3.LUT R172, R172, 0xffff, RZ, 0xc0, !PT ;  /* 0x0000ffffacac7812 */ /* 0x000fe400078ec0ff */
[----:B------:R-:W-:Y:S02]  /*7760*/  LOP3.LUT R171, R171, 0xffff, RZ, 0xc0, !PT ;  /* 0x0000ffffabab7812 */ /* 0x000fe400078ec0ff */
[----:B------:R-:W-:Y:S01]  /*7770*/  LOP3.LUT R174, R174, 0xffff, RZ, 0xc0, !PT ;  /* 0x0000ffffaeae7812 */ /* 0x000fe200078ec0ff */
[----:B------:R0:W3:Y:S01]  /*7780*/  @!P0 LDG.E.U8 R192, desc[UR14][R160.64] ;  /* 0x0000000ea0c08981 */ /* 0x0000e2000c1e1100 */
        /* <DEDUP_REMOVED lines=9> */
[----:B------:R-:W-:Y:S02]  /*7820*/  PRMT R171, R172, 0x3340, R171 ;  /* 0x00003340acab7816 */ /* 0x000fe400000000ab */
[----:B0-----:R-:W-:Y:S02]  /*7830*/  PRMT R160, R174, 0x3340, R170 ;  /* 0x00003340aea07816 */ /* 0x001fe400000000aa */
[----:B------:R-:W-:Y:S02]  /*7840*/  PRMT R169, R173, 0x3340, R169 ;  /* 0x00003340ada97816 */ /* 0x000fe400000000a9 */
[----:B------:R-:W-:-:S02]  /*7850*/  PRMT R161, R176, 0x3340, R168 ;  /* 0x00003340b0a17816 */ /* 0x000fc400000000a8 */
[----:B------:R-:W-:Y:S02]  /*7860*/  PRMT R175, R175, 0x3340, R164 ;  /* 0x00003340afaf7816 */ /* 0x000fe400000000a4 */
[----:B------:R-:W-:Y:S02]  /*7870*/  PRMT R177, R177, 0x3340, R165 ;  /* 0x00003340b1b17816 */ /* 0x000fe400000000a5 */
[----:B------:R-:W-:Y:S02]  /*7880*/  PRMT R160, R171, 0x5410, R160 ;  /* 0x00005410aba07816 */ /* 0x000fe400000000a0 */
[----:B------:R-:W-:Y:S02]  /*7890*/  PRMT R161, R169, 0x5410, R161 ;  /* 0x00005410a9a17816 */ /* 0x000fe400000000a1 */
[----:B------:R-:W-:Y:S02]  /*78a0*/  PRMT R162, R175, 0x5410, R162 ;  /* 0x00005410afa27816 */ /* 0x000fe400000000a2 */
[----:B------:R-:W-:-:S02]  /*78b0*/  PRMT R163, R177, 0x5410, R163 ;  /* 0x00005410b1a37816 */ /* 0x000fc400000000a3 */
[C---:B----4-:R-:W-:Y:S02]  /*78c0*/  IADD3 R164, P1, R3.reuse, R5, RZ ;  /* 0x0000000503a47210 */ /* 0x050fe40007f3e0ff */
[----:B------:R-:W4:Y:S04]  /*78d0*/  LDL R5, [R1+0x18] ;  /* 0x0000180001057983 */ /* 0x000f280000100800 */
[----:B--2---:R0:W-:Y:S01]  /*78e0*/  STS.128 [R2+UR12], R160 ;  /* 0x000000a002007988 */ /* 0x0041e20008000c0c */
[----:B------:R-:W-:Y:S01]  /*78f0*/  IMAD.X R165, R12, 0x1, R166, P1 ;  /* 0x000000010ca57824 */ /* 0x000fe200008e06a6 */
[----:B---3--:R-:W-:Y:S02]  /*7900*/  IADD3 R166, P1, R3, R167, RZ ;  /* 0x000000a703a67210 */ /* 0x008fe40007f3e0ff */
[----:B------:R-:W2:Y:S04]  /*7910*/  LDL R167, [R1+0x58] ;  /* 0x0000580001a77983 */ /* 0x000ea80000100800 */
[----:B0-----:R-:W3:Y:S04]  /*7920*/  LDL R162, [R1+0x3c] ;  /* 0x00003c0001a27983 */ /* 0x001ee80000100800 */
[----:B------:R-:W4:Y:S01]  /*7930*/  LDL R163, [R1+0x1c] ;  /* 0x00001c0001a37983 */ /* 0x000f220000100800 */
[----:B------:R-:W-:-:S02]  /*7940*/  PRMT R168, RZ, 0x7610, R168 ;  /* 0x00007610ffa87816 */ /* 0x000fc400000000a8 */
[----:B------:R-:W-:Y:S01]  /*7950*/  PRMT R169, RZ, 0x7610, R169 ;  /* 0x00007610ffa97816 */ /* 0x000fe200000000a9 */
[----:B------:R-:W4:Y:S04]  /*7960*/  LDL.LU R2, [R1+0x150] ;  /* 0x0001500001027983 */ /* 0x000f280000300800 */
[----:B------:R0:W4:Y:S02]  /*7970*/  @!P0 LDG.E.U8 R168, desc[UR14][R164.64] ;  /* 0x0000000ea4a88981 */ /* 0x000124000c1e1100 */
[----:B0-----:R-:W-:Y:S02]  /*7980*/  PRMT R164, RZ, 0x7610, R164 ;  /* 0x00007610ffa47816 */ /* 0x001fe400000000a4 */
[----:B------:R-:W-:Y:S02]  /*7990*/  PRMT R165, RZ, 0x7610, R165 ;  /* 0x00007610ffa57816 */ /* 0x000fe400000000a5 */
[----:B------:R-:W-:Y:S01]  /*79a0*/  PRMT R170, RZ, 0x7610, R170 ;  /* 0x00007610ffaa7816 */ /* 0x000fe200000000aa */
[----:B--2---:R-:W-:-:S05]  /*79b0*/  IMAD.X R167, R12, 0x1, R167, P1 ;  /* 0x000000010ca77824 */ /* 0x004fca00008e06a7 */
[----:B------:R0:W2:Y:S01]  /*79c0*/  @!P0 LDG.E.U8 R164, desc[UR14][R166.64] ;  /* 0x0000000ea6a48981 */ /* 0x0000a2000c1e1100 */
[C---:B---3--:R-:W-:Y:S02]  /*79d0*/  IADD3 R160, P2, R3.reuse, R162, RZ ;  /* 0x000000a203a07210 */ /* 0x048fe40007f5e0ff */
[----:B----4-:R-:W-:-:S03]  /*79e0*/  IADD3 R162, P1, R3, R163, RZ ;  /* 0x000000a303a27210 */ /* 0x010fc60007f3e0ff */
[C---:B------:R-:W-:Y:S01]  /*79f0*/  IMAD.X R161, R12.reuse, 0x1, R6, P2 ;  /* 0x000000010ca17824 */ /* 0x040fe200010e0606 */
[----:B0-----:R-:W-:Y:S01]  /*7a00*/  PRMT R166, RZ, 0x7610, R166 ;  /* 0x00007610ffa67816 */ /* 0x001fe200000000a6 */
[----:B------:R-:W3:Y:S01]  /*7a10*/  LDL R6, [R1+0x154] ;  /* 0x0001540001067983 */ /* 0x000ee20000100800 */
[----:B------:R-:W-:-:S03]  /*7a20*/  IMAD.X R163, R12, 0x1, R5, P1 ;  /* 0x000000010ca37824 */ /* 0x000fc600008e0605 */
[----:B------:R0:W4:Y:S01]  /*7a30*/  @!P0 LDG.E.U8 R165, desc[UR14][R160.64] ;  /* 0x0000000ea0a58981 */ /* 0x000122000c1e1100 */
[----:B------:R-:W-:-:S03]  /*7a40*/  PRMT R167, RZ, 0x7610, R167 ;  /* 0x00007610ffa77816 */ /* 0x000fc600000000a7 */
[----:B------:R1:W4:Y:S04]  /*7a50*/  @!P0 LDG.E.U8 R166, desc[UR14][R162.64] ;  /* 0x0000000ea2a68981 */ /* 0x000328000c1e1100 */
[----:B------:R-:W2:Y:S01]  /*7a60*/  LDL R5, [R1+0x114] ;  /* 0x0001140001057983 */ /* 0x000ea20000100800 */
[----:B0-----:R-:W-:-:S05]  /*7a70*/  IADD3 R160, P1, R3, R252, RZ ;  /* 0x000000fc03a07210 */ /* 0x001fca0007f3e0ff */
[----:B------:R-:W-:Y:S01]  /*7a80*/  IMAD.X R161, R12, 0x1, R251, P1 ;  /* 0x000000010ca17824 */ /* 0x000fe200008e06fb */
[----:B-1----:R-:W-:-:S04]  /*7a90*/  IADD3 R162, P1, R3, R244, RZ ;  /* 0x000000f403a27210 */ /* 0x002fc80007f3e0ff */
[----:B------:R0:W4:Y:S01]  /*7aa0*/  @!P0 LDG.E.U8 R167, desc[UR14][R160.64] ;  /* 0x0000000ea0a78981 */ /* 0x000122000c1e1100 */
[----:B------:R-:W-:-:S05]  /*7ab0*/  IMAD.X R163, R12, 0x1, R243, P1 ;  /* 0x000000010ca37824 */ /* 0x000fca00008e06f3 */
[----:B------:R1:W4:Y:S01]  /*7ac0*/  @!P0 LDG.E.U8 R169, desc[UR14][R162.64] ;  /* 0x0000000ea2a98981 */ /* 0x000322000c1e1100 */
[----:B0-----:R-:W-:-:S05]  /*7ad0*/  IADD3 R160, P1, R3, R236, RZ ;  /* 0x000000ec03a07210 */ /* 0x001fca0007f3e0ff */
[----:B------:R-:W-:Y:S01]  /*7ae0*/  IMAD.X R161, R12, 0x1, R235, P1 ;  /* 0x000000010ca17824 */ /* 0x000fe200008e06eb */
[----:B-1----:R-:W-:-:S06]  /*7af0*/  PRMT R162, RZ, 0x7610, R162 ;  /* 0x00007610ffa27816 */ /* 0x002fcc00000000a2 */
[----:B------:R0:W4:Y:S01]  /*7b00*/  @!P0 LDG.E.U8 R162, desc[UR14][R160.64] ;  /* 0x0000000ea0a28981 */ /* 0x000122000c1e1100 */
[----:B------:R-:W-:Y:S02]  /*7b10*/  PRMT R163, RZ, 0x7610, R163 ;  /* 0x00007610ffa37816 */ /* 0x000fe400000000a3 */
[----:B0-----:R-:W-:-:S05]  /*7b20*/  IADD3 R160, P1, R3, R227, RZ ;  /* 0x000000e303a07210 */ /* 0x001fca0007f3e0ff */
[----:B------:R-:W-:-:S05]  /*7b30*/  IMAD.X R161, R12, 0x1, R225, P1 ;  /* 0x000000010ca17824 */ /* 0x000fca00008e06e1 */
[----:B------:R0:W4:Y:S02]  /*7b40*/  @!P0 LDG.E.U8 R163, desc[UR14][R160.64] ;  /* 0x0000000ea0a38981 */ /* 0x000124000c1e1100 */
[----:B0-----:R-:W-:-:S05]  /*7b50*/  IADD3 R160, P1, R3, R212, RZ ;  /* 0x000000d403a07210 */ /* 0x001fca0007f3e0ff */
[----:B------:R-:W-:Y:S01]  /*7b60*/  IMAD.X R161, R12, 0x1, R211, P1 ;  /* 0x000000010ca17824 */ /* 0x000fe200008e06d3 */
[----:B------:R0:W-:Y:S04]  /*7b70*/  STL [R1+0x1ac], R251 ;  /* 0x0001acfb01007387 */ /* 0x0001e80000100800 */
[----:B------:R1:W4:Y:S04]  /*7b80*/  @!P0 LDG.E.U8 R170, desc[UR14][R160.64] ;  /* 0x0000000ea0aa8981 */ /* 0x000328000c1e1100 */
[----:B0-----:R-:W3:Y:S04]  /*7b90*/  LDL R251, [R1+0x130] ;  /* 0x0001300001fb7983 */ /* 0x001ee80000100800 */
[----:B------:R-:W1:Y:S01]  /*7ba0*/  LDL R161, [R1+0x134] ;  /* 0x0001340001a17983 */ /* 0x000e620000100800 */
[----:B------:R-:W-:-:S02]  /*7bb0*/  PRMT R171, RZ, 0x7610, R171 ;  /* 0x00007610ffab7816 */ /* 0x000fc400000000ab */
[----:B------:R-:W-:Y:S02]  /*7bc0*/  PRMT R172, RZ, 0x7610, R172 ;  /* 0x00007610ffac7816 */ /* 0x000fe400000000ac */
[----:B-1----:R-:W-:-:S05]  /*7bd0*/  IADD3 R160, P1, R3, R161, RZ ;  /* 0x000000a103a07210 */ /* 0x002fca0007f3e0ff */
[C---:B---3--:R-:W-:Y:S02]  /*7be0*/  IMAD.X R161, R12.reuse, 0x1, R251, P1 ;  /* 0x000000010ca17824 */ /* 0x048fe400008e06fb */
[----:B------:R-:W3:Y:S04]  /*7bf0*/  LDL R251, [R1+0xb4] ;  /* 0x0000b40001fb7983 */ /* 0x000ee80000100800 */
[----:B------:R0:W4:Y:S02]  /*7c00*/  @!P0 LDG.E.U8 R171, desc[UR14][R160.64] ;  /* 0x0000000ea0ab8981 */ /* 0x000124000c1e1100 */
[----:B0-----:R-:W-:Y:S02]  /*7c10*/  IADD3 R160, P1, R3, R6, RZ ;  /* 0x0000000603a07210 */ /* 0x001fe40007f3e0ff */
[----:B------:R-:W4:Y:S03]  /*7c20*/  LDL R6, [R1+0xb0] ;  /* 0x0000b00001067983 */ /* 0x000f260000100800 */
[----:B------:R-:W-:Y:S01]  /*7c30*/  IMAD.X R161, R12, 0x1, R2, P1 ;  /* 0x000000010ca17824 */ /* 0x000fe200008e0602 */
[----:B------:R0:W-:Y:S04]  /*7c40*/  STL [R1+0x180], R2 ;  /* 0x0001800201007387 */ /* 0x0001e80000100800 */
[----:B------:R2:W4:Y:S01]  /*7c50*/  @!P0 LDG.E.U8 R172, desc[UR14][R160.64] ;  /* 0x0000000ea0ac8981 */ /* 0x000522000c1e1100 */
[----:B------:R-:W-:-:S02]  /*7c60*/  PRMT R173, RZ, 0x7610, R173 ;  /* 0x00007610ffad7816 */ /* 0x000fc400000000ad */
[----:B------:R-:W-:Y:S01]  /*7c70*/  PRMT R174, RZ, 0x7610, R174 ;  /* 0x00007610ffae7816 */ /* 0x000fe200000000ae */
[----:B0-----:R-:W4:Y:S04]  /*7c80*/  LDL R2, [R1+0x90] ;  /* 0x0000900001027983 */ /* 0x001f280000100800 */
[----:B------:R-:W3:Y:S01]  /*7c90*/  LDL R161, [R1+0x110] ;  /* 0x0001100001a17983 */ /* 0x000ee20000100800 */
[----:B--2---:R-:W-:-:S03]  /*7ca0*/  IADD3 R160, P1, R3, R5, RZ ;  /* 0x0000000503a07210 */ /* 0x004fc60007f3e0ff */
[----:B------:R-:W2:Y:S02]  /*7cb0*/  LDL R5, [R1+0x94] ;  /* 0x0000940001057983 */ /* 0x000ea40000100800 */
[----:B---3--:R-:W-:-:S05]  /*7cc0*/  IMAD.X R161, R12, 0x1, R161, P1 ;  /* 0x000000010ca17824 */ /* 0x008fca00008e06a1 */
[----:B------:R0:W3:Y:S04]  /*7cd0*/  @!P0 LDG.E.U8 R173, desc[UR14][R160.64] ;  /* 0x0000000ea0ad8981 */ /* 0x0000e8000c1e1100 */
[----:B------:R-:W0:Y:S02]  /*7ce0*/  LDL R161, [R1+0xf4] ;  /* 0x0000f40001a17983 */ /* 0x000e240000100800 */
[----:B0-----:R-:W-:Y:S02]  /*7cf0*/  IADD3 R160, P1, R3, R161, RZ ;  /* 0x000000a103a07210 */ /* 0x001fe40007f3e0ff */
[----:B------:R-:W4:Y:S03]  /*7d00*/  LDL R161, [R1+0xf0] ;  /* 0x0000f00001a17983 */ /* 0x000f260000100800 */
[----:B----4-:R-:W-:-:S05]  /*7d10*/  IMAD.X R161, R12, 0x1, R161, P1 ;  /* 0x000000010ca17824 */ /* 0x010fca00008e06a1 */
[----:B------:R0:W4:Y:S04]  /*7d20*/  @!P0 LDG.E.U8 R174, desc[UR14][R160.64] ;  /* 0x0000000ea0ae8981 */ /* 0x000128000c1e1100 */
[----:B------:R-:W0:Y:S02]  /*7d30*/  LDL R161, [R1+0xd4] ;  /* 0x0000d40001a17983 */ /* 0x000e240000100800 */
[----:B0-----:R-:W-:Y:S02]  /*7d40*/  IADD3 R160, P1, R3, R161, RZ ;  /* 0x000000a103a07210 */ /* 0x001fe40007f3e0ff */
[----:B------:R-:W2:Y:S01]  /*7d50*/  LDL R161, [R1+0xd0] ;  /* 0x0000d00001a17983 */ /* 0x000ea20000100800 */
[----:B------:R-:W-:Y:S02]  /*7d60*/  PRMT R175, RZ, 0x7610, R175 ;  /* 0x00007610ffaf7816 */ /* 0x000fe400000000af */
[----:B------:R-:W-:-:S02]  /*7d70*/  PRMT R176, RZ, 0x7610, R176 ;  /* 0x00007610ffb07816 */ /* 0x000fc400000000b0 */
        /* <DEDUP_REMOVED lines=9> */
[----:B------:R-:W-:Y:S02]  /*7e10*/  PRMT R153, R153, 0x3340, R154 ;  /* 0x0000334099997816 */ /* 0x000fe4000000009a */
[----:B------:R-:W-:Y:S02]  /*7e20*/  PRMT R21, R17, 0x3340, R21 ;  /* 0x0000334011157816 */ /* 0x000fe40000000015 */
[----:B------:R-:W-:-:S02]  /*7e30*/  LOP3.LUT R20, R20, 0xffff, RZ, 0xc0, !PT ;  /* 0x0000ffff14147812 */ /* 0x000fc400078ec0ff */
[----:B------:R-:W-:Y:S02]  /*7e40*/  LOP3.LUT R23, R23, 0xffff, RZ, 0xc0, !PT ;  /* 0x0000ffff17177812 */ /* 0x000fe400078ec0ff */
[----:B------:R-:W-:Y:S02]  /*7e50*/  PRMT R19, R19, 0x3340, R155 ;  /* 0x0000334013137816 */ /* 0x000fe4000000009b */
[----:B------:R-:W-:Y:S02]  /*7e60*/  PRMT R17, R20, 0x3340, R23 ;  /* 0x0000334014117816 */ /* 0x000fe40000000017 */
[----:B------:R-:W-:Y:S02]  /*7e70*/  PRMT R21, R152, 0x5410, R21 ;  /* 0x0000541098157816 */ /* 0x000fe40000000015 */
[----:B------:R-:W-:Y:S01]  /*7e80*/  PRMT R20, R153, 0x5410, R19 ;  /* 0x0000541099147816 */ /* 0x000fe20000000013 */
[----:B--2---:R-:W-:-:S05]  /*7e90*/  IMAD.X R161, R12, 0x1, R161, P1 ;  /* 0x000000010ca17824 */ /* 0x004fca00008e06a1 */
[----:B------:R0:W2:Y:S02]  /*7ea0*/  @!P0 LDG.E.U8 R175, desc[UR14][R160.64] ;  /* 0x0000000ea0af8981 */ /* 0x0000a4000c1e1100 */
[----:B0-----:R-:W-:-:S05]  /*7eb0*/  IADD3 R160, P1, R3, R251, RZ ;  /* 0x000000fb03a07210 */ /* 0x001fca0007f3e0ff */
[----:B------:R-:W-:-:S05]  /*7ec0*/  IMAD.X R161, R12, 0x1, R6, P1 ;  /* 0x000000010ca17824 */ /* 0x000fca00008e0606 */
[----:B------:R0:W2:Y:S02]  /*7ed0*/  @!P0 LDG.E.U8 R176, desc[UR14][R160.64] ;  /* 0x0000000ea0b08981 */ /* 0x0000a4000c1e1100 */
[----:B0-----:R-:W-:Y:S02]  /*7ee0*/  IADD3 R160, P1, R3, R5, RZ ;  /* 0x0000000503a07210 */ /* 0x001fe40007f3e0ff */
[----:B------:R-:W3:Y:S03]  /*7ef0*/  LDL R5, [R1+0x168] ;  /* 0x0001680001057983 */ /* 0x000ee60000100800 */
[----:B------:R-:W-:Y:S02]  /*7f00*/  IMAD.X R161, R12, 0x1, R2, P1 ;  /* 0x000000010ca17824 */ /* 0x000fe400008e0602 */
[----:B------:R-:W4:Y:S04]  /*7f10*/  LDL R2, [R1+0x74] ;  /* 0x0000740001027983 */ /* 0x000f280000100800 */
[----:B------:R-:W2:Y:S04]  /*7f20*/  LDL R12, [R1+0x50] ;  /* 0x00005000010c7983 */ /* 0x000ea80000100800 */
[----:B------:R-:W2:Y:S04]  /*7f30*/  LDL.LU R251, [R1+0x14] ;  /* 0x0000140001fb7983 */ /* 0x000ea80000300800 */
[----:B------:R-:W3:Y:S04]  /*7f40*/  LDL R152, [R1+0x70] ;  /* 0x0000700001987983 */ /* 0x000ee80000100800 */
[----:B------:R-:W2:Y:S01]  /*7f50*/  LDL R153, [R1+0x54] ;  /* 0x0000540001997983 */ /* 0x000ea20000100800 */
[----:B------:R-:W-:-:S02]  /*7f60*/  LOP3.LUT R18, R18, 0xffff, RZ, 0xc0, !PT ;  /* 0x0000ffff12127812 */ /* 0x000fc400078ec0ff */
[----:B------:R-:W-:Y:S01]  /*7f70*/  LOP3.LUT R22, R22, 0xffff, RZ, 0xc0, !PT ;  /* 0x0000ffff16167812 */ /* 0x000fe200078ec0ff */
[----:B------:R-:W2:Y:S01]  /*7f80*/  LDL R6, [R1+0x30] ;  /* 0x0000300001067983 */ /* 0x000ea20000100800 */
[----:B------:R-:W-:Y:S02]  /*7f90*/  SHF.R.S32.HI R19, RZ, 0x1f, R3 ;  /* 0x0000001fff137819 */ /* 0x000fe40000011403 */
[----:B------:R-:W-:Y:S02]  /*7fa0*/  PRMT R22, R18, 0x3340, R22 ;  /* 0x0000334012167816 */ /* 0x000fe40000000016 */
[----:B----4-:R-:W-:Y:S02]  /*7fb0*/  IADD3 R18, P1, R3, R2, RZ ;  /* 0x0000000203127210 */ /* 0x010fe40007f3e0ff */
[----:B------:R-:W4:Y:S03]  /*7fc0*/  LDL R2, [R1+0x10] ;  /* 0x0000100001027983 */ /* 0x000f260000100800 */
[----:B---3--:R-:W-:Y:S01]  /*7fd0*/  IMAD.X R19, R19, 0x1, R152, P1 ;  /* 0x0000000113137824 */ /* 0x008fe200008e0698 */
[----:B--2---:R-:W-:-:S02]  /*7fe0*/  IADD3 R152, P1, R3, R153, RZ ;  /* 0x0000009903987210 */ /* 0x004fc40007f3e0ff */
[----:B------:R-:W2:Y:S01]  /*7ff0*/  LDL R153, [R1+0x34] ;  /* 0x0000340001997983 */ /* 0x000ea20000100800 */
[----:B------:R-:W-:Y:S02]  /*8000*/  LOP3.LUT R157, R157, 0xffff, RZ, 0xc0, !PT ;  /* 0x0000ffff9d9d7812 */ /* 0x000fe400078ec0ff */
[----:B------:R-:W-:Y:S02]  /*8010*/  LOP3.LUT R159, R159, 0xffff, RZ, 0xc0, !PT ;  /* 0x0000ffff9f9f7812 */ /* 0x000fe400078ec0ff */
[----:B------:R-:W-:Y:S02]  /*8020*/  LOP3.LUT R158, R158, 0xffff, RZ, 0xc0, !PT ;  /* 0x0000ffff9e9e7812 */ /* 0x000fe400078ec0ff */
[----:B------:R-:W-:Y:S02]  /*8030*/  LOP3.LUT R196, R196, 0xffff, RZ, 0xc0, !PT ;  /* 0x0000ffffc4c47812 */ /* 0x000fe400078ec0ff */
[----:B------:R-:W-:Y:S02]  /*8040*/  PRMT R157, R157, 0x3340, R159 ;  /* 0x000033409d9d7816 */ /* 0x000fe4000000009f */
[----:B------:R-:W-:-:S02]  /*8050*/  PRMT R23, R158, 0x3340, R196 ;  /* 0x000033409e177816 */ /* 0x000fc400000000c4 */
[----:B------:R-:W-:Y:S02]  /*8060*/  PRMT R22, R17, 0x5410, R22 ;  /* 0x0000541011167816 */ /* 0x000fe40000000016 */
[----:B------:R-:W-:Y:S02]  /*8070*/  PRMT R23, R157, 0x5410, R23 ;  /* 0x000054109d177816 */ /* 0x000fe40000000017 */
[----:B------:R-:W-:-:S03]  /*8080*/  PRMT R17, RZ, 0x7610, R17 ;  /* 0x00007610ff117816 */ /* 0x000fc60000000011 */
[----:B------:R0:W-:Y:S04]  /*8090*/  STS.128 [R5+UR12], R20 ;  /* 0x0000001405007988 */ /* 0x0001e80008000c0c */
[----:B------:R2:W3:Y:S01]  /*80a0*/  @!P0 LDG.E.U8 R17, desc[UR14][R18.64] ;  /* 0x0000000e12118981 */ /* 0x0004e2000c1e1100 */
[----:B0-----:R-:W-:-:S03]  /*80b0*/  SHF.R.S32.HI R23, RZ, 0x1f, R3 ;  /* 0x0000001fff177819 */ /* 0x001fc60000011403 */
[----:B------:R-:W3:Y:S04]  /*80c0*/  LDL.LU R5, [R1+0x128] ;  /* 0x0001280001057983 */ /* 0x000ee80000300800 */
[----:B------:R-:W3:Y:S01]  /*80d0*/  LDL R22, [R1+0x14c] ;  /* 0x00014c0001167983 */ /* 0x000ee20000100800 */
[----:B--2---:R-:W-:Y:S01]  /*80e0*/  IADD3 R18, P2, R3, R153, RZ ;  /* 0x0000009903127210 */ /* 0x004fe20007f5e0ff */
[----:B------:R-:W-:Y:S02]  /*80f0*/  IMAD.X R153, R23, 0x1, R12, P1 ;  /* 0x0000000117997824 */ /* 0x000fe400008e060c */
[----:B------:R-:W2:Y:S01]  /*8100*/  LDL R12, [R1+0x12c] ;  /* 0x00012c00010c7983 */ /* 0x000ea20000100800 */
[----:B------:R-:W-:-:S05]  /*8110*/  IADD3 R20, P1, R3, R251, RZ ;  /* 0x000000fb03147210 */ /* 0x000fca0007f3e0ff */
[C---:B----4-:R-:W-:Y:S02]  /*8120*/  IMAD.X R21, R23.reuse, 0x1, R2, P1 ;  /* 0x0000000117157824 */ /* 0x050fe400008e0602 */
[----:B------:R-:W4:Y:S01]  /*8130*/  LDL R2, [R1+0x148] ;  /* 0x0001480001027983 */ /* 0x000f220000100800 */
[----:B------:R-:W-:Y:S01]  /*8140*/  PRMT R155, RZ, 0x7610, R155 ;  /* 0x00007610ff9b7816 */ /* 0x000fe2000000009b */
[----:B------:R-:W-:Y:S01]  /*8150*/  IMAD.X R19, R23, 0x1, R6, P2 ;  /* 0x0000000117137824 */ /* 0x000fe200010e0606 */
[----:B------:R-:W-:Y:S01]  /*8160*/  PRMT R154, RZ, 0x7610, R154 ;  /* 0x00007610ff9a7816 */ /* 0x000fe2000000009a */
[----:B------:R-:W4:Y:S04]  /*8170*/  LDL R6, [R1+0x10c] ;  /* 0x00010c0001067983 */ /* 0x000f280000100800 */
[----:B------:R0:W4:Y:S04]  /*8180*/  @!P0 LDG.E.U8 R155, desc[UR14][R152.64] ;  /* 0x0000000e989b8981 */ /* 0x000128000c1e1100 */
[----:B------:R1:W4:Y:S01]  /*8190*/  @!P0 LDG.E.U8 R154, desc[UR14][R18.64] ;  /* 0x0000000e129a8981 */ /* 0x000322000c1e1100 */
[----:B0-----:R-:W-:-:S02]  /*81a0*/  PRMT R152, RZ, 0x7610, R152 ;  /* 0x00007610ff987816 */ /* 0x001fc40000000098 */
[----:B-1----:R-:W-:-:S04]  /*81b0*/  IADD3 R18, P1, R3, R250, RZ ;  /* 0x000000fa03127210 */ /* 0x002fc80007f3e0ff */
[----:B------:R0:W4:Y:S01]  /*81c0*/  @!P0 LDG.E.U8 R152, desc[UR14][R20.64] ;  /* 0x0000000e14988981 */ /* 0x000122000c1e1100 */
[----:B------:R-:W-:Y:S01]  /*81d0*/  PRMT R153, RZ, 0x7610, R153 ;  /* 0x00007610ff997816 */ /* 0x000fe20000000099 */
[----:B------:R-:W-:-:S05]  /*81e0*/  IMAD.X R19, R23, 0x1, R249, P1 ;  /* 0x0000000117137824 */ /* 0x000fca00008e06f9 */
[----:B------:R1:W4:Y:S01]  /*81f0*/  @!P0 LDG.E.U8 R153, desc[UR14][R18.64] ;  /* 0x0000000e12998981 */ /* 0x000322000c1e1100 */
[----:B0-----:R-:W-:-:S05]  /*8200*/  IADD3 R20, P1, R3, R242, RZ ;  /* 0x000000f203147210 */ /* 0x001fca0007f3e0ff */
[----:B------:R-:W-:Y:S01]  /*8210*/  IMAD.X R21, R23, 0x1, R241, P1 ;  /* 0x0000000117157824 */ /* 0x000fe200008e06f1 */
[----:B-1----:R-:W-:Y:S02]  /*8220*/  IADD3 R18, P1, R3, R223, RZ ;  /* 0x000000df03127210 */ /* 0x002fe40007f3e0ff */
[----:B------:R-:W-:-:S03]  /*8230*/  PRMT R157, RZ, 0x7610, R157 ;  /* 0x00007610ff9d7816 */ /* 0x000fc6000000009d */
[----:B------:R-:W-:-:S05]  /*8240*/  IMAD.X R19, R23, 0x1, R221, P1 ;  /* 0x0000000117137824 */ /* 0x000fca00008e06dd */
[----:B------:R0:W4:Y:S01]  /*8250*/  @!P0 LDG.E.U8 R157, desc[UR14][R18.64] ;  /* 0x0000000e129d8981 */ /* 0x000122000c1e1100 */
[----:B------:R-:W-:Y:S02]  /*8260*/  PRMT R158, RZ, 0x7610, R158 ;  /* 0x00007610ff9e7816 */ /* 0x000fe4000000009e */
[----:B0-----:R-:W-:-:S05]  /*8270*/  IADD3 R18, P1, R3, R14, RZ ;  /* 0x0000000e03127210 */ /* 0x001fca0007f3e0ff */
[----:B------:R-:W-:-:S05]  /*8280*/  IMAD.X R19, R23, 0x1, R8, P1 ;  /* 0x0000000117137824 */ /* 0x000fca00008e0608 */
[----:B------:R-:W4:Y:S01]  /*8290*/  @!P0 LDG.E.U8 R158, desc[UR14][R18.64] ;  /* 0x0000000e129e8981 */ /* 0x000f22000c1e1100 */
[----:B------:R-:W-:Y:S02]  /*82a0*/  PRMT R159, RZ, 0x7610, R159 ;  /* 0x00007610ff9f7816 */ /* 0x000fe4000000009f */
[----:B------:R-:W-:Y:S02]  /*82b0*/  PRMT R177, RZ, 0x7610, R177 ;  /* 0x00007610ffb17816 */ /* 0x000fe400000000b1 */
[----:B------:R-:W-:Y:S01]  /*82c0*/  PRMT R156, RZ, 0x7610, R156 ;  /* 0x00007610ff9c7816 */ /* 0x000fe2000000009c */
[----:B------:R0:W-:Y:S04]  /*82d0*/  STL [R1+0x1b0], R249 ;  /* 0x0001b0f901007387 */ /* 0x0001e80000100800 */
[----:B------:R1:W4:Y:S04]  /*82e0*/  @!P0 LDG.E.U8 R177, desc[UR14][R160.64] ;  /* 0x0000000ea0b18981 */ /* 0x000328000c1e1100 */
[----:B------:R-:W4:Y:S04]  /*82f0*/  @!P0 LDG.E.U8 R156, desc[UR14][R20.64] ;  /* 0x0000000e149c8981 */ /* 0x000f28000c1e1100 */
[----:B0-----:R-:W4:Y:S01]  /*8300*/  LDL R249, [R1+0xec] ;  /* 0x0000ec0001f97983 */ /* 0x001f220000100800 */
[----:B-1----:R-:W-:-:S02]  /*8310*/  PRMT R160, RZ, 0x7610, R160 ;  /* 0x00007610ffa07816 */ /* 0x002fc400000000a0 */
[----:B--2---:R-:W-:Y:S02]  /*8320*/  IADD3 R18, P1, R3, R12, RZ ;  /* 0x0000000c03127210 */ /* 0x004fe40007f3e0ff */
[----:B------:R-:W2:Y:S03]  /*8330*/  LDL R12, [R1+0xe8] ;  /* 0x0000e800010c7983 */ /* 0x000ea60000100800 */
[----:B---3--:R-:W-:-:S05]  /*8340*/  IMAD.X R19, R23, 0x1, R5, P1 ;  /* 0x0000000117137824 */ /* 0x008fca00008e0605 */
[----:B------:R0:W3:Y:S02]  /*8350*/  @!P0 LDG.E.U8 R159, desc[UR14][R18.64] ;  /* 0x0000000e129f8981 */ /* 0x0000e4000c1e1100 */
[----:B0-----:R-:W-:Y:S02]  /*8360*/  IADD3 R18, P1, R3, R22, RZ ;  /* 0x0000001603127210 */ /* 0x001fe40007f3e0ff */
[----:B------:R0:W-:Y:S03]  /*8370*/  STL [R1+0x184], R5 ;  /* 0x0001840501007387 */ /* 0x0001e60000100800 */
[----:B----4-:R-:W-:Y:S01]  /*8380*/  IMAD.X R19, R23, 0x1, R2, P1 ;  /* 0x0000000117137824 */ /* 0x010fe200008e0602 */
[----:B------:R-:W4:Y:S04]  /*8390*/  LDL R22, [R1+0xcc] ;  /* 0x0000cc0001167983 */ /* 0x000f280000100800 */
[----:B------:R-:W3:Y:S04]  /*83a0*/  LDL R21, [R1+0xc8] ;  /* 0x0000c80001157983 */ /* 0x000ee80000100800 */
[----:B------:R-:W3:Y:S04]  /*83b0*/  LDL R20, [R1+0xac] ;  /* 0x0000ac0001147983 */ /* 0x000ee80000100800 */
[----:B0-----:R-:W3:Y:S04]  /*83c0*/  LDL.LU R5, [R1+0x144] ;  /* 0x0001440001057983 */ /* 0x001ee80000300800 */
[----:B------:R-:W3:Y:S04]  /*83d0*/  LDL.LU R2, [R1+0x120] ;  /* 0x0001200001027983 */ /* 0x000ee80000300800 */
[----:B------:R0:W3:Y:S04]  /*83e0*/  @!P0 LDG.E.U8 R160, desc[UR14][R18.64] ;  /* 0x0000000e12a08981 */ /* 0x0000e8000c1e1100 */
[----:B------:R-:W2:Y:S01]  /*83f0*/  LDL R19, [R1+0x108] ;  /* 0x0001080001137983 */ /* 0x000ea20000100800 */
[----:B0-----:R-:W-:-:S02]  /*8400*/  IADD3 R18, P1, R3, R6, RZ ;  /* 0x0000000603127210 */ /* 0x001fc40007f3e0ff */
[----:B------:R-:W-:Y:S01]  /*8410*/  PRMT R161, RZ, 0x7610, R161 ;  /* 0x00007610ffa17816 */ /* 0x000fe200000000a1 */
[----:B------:R-:W3:Y:S01]  /*8420*/  LDL R6, [R1+0xa8] ;  /* 0x0000a80001067983 */ /* 0x000ee20000100800 */
[----:B------:R-:W-:Y:S02]  /*8430*/  PRMT R178, RZ, 0x7610, R178 ;  /* 0x00007610ffb27816 */ /* 0x000fe400000000b2 */
[----:B------:R-:W-:Y:S01]  /*8440*/  PRMT R179, RZ, 0x7610, R179 ;  /* 0x00007610ffb37816 */ /* 0x000fe200000000b3 */
[----:B--2---:R-:W-:-:S05]  /*8450*/  IMAD.X R19, R23, 0x1, R19, P1 ;  /* 0x0000000117137824 */ /* 0x004fca00008e0613 */
[----:B------:R0:W2:Y:S02]  /*8460*/  @!P0 LDG.E.U8 R161, desc[UR14][R18.64] ;  /* 0x0000000e12a18981 */ /* 0x0000a4000c1e1100 */
[----:B0-----:R-:W-:Y:S02]  /*8470*/  IADD3 R18, P1, R3, R249, RZ ;  /* 0x000000f903127210 */ /* 0x001fe40007f3e0ff */
[----:B------:R-:W2:Y:S03]  /*8480*/  LDL R249, [R1+0x8c] ;  /* 0x00008c0001f97983 */ /* 0x000ea60000100800 */
[----:B------:R-:W-:Y:S02]  /*8490*/  IMAD.X R19, R23, 0x1, R12, P1 ;  /* 0x0000000117137824 */ /* 0x000fe400008e060c */
[----:B------:R-:W2:Y:S04]  /*84a0*/  LDL R12, [R1+0x88] ;  /* 0x00008800010c7983 */ /* 0x000ea80000100800 */
[----:B------:R4:W2:Y:S02]  /*84b0*/  @!P0 LDG.E.U8 R178, desc[UR14][R18.64] ;  /* 0x0000000e12b28981 */ /* 0x0008a4000c1e1100 */
[----:B----4-:R-:W-:-:S02]  /*84c0*/  IADD3 R18, P1, R3, R22, RZ ;  /* 0x0000001603127210 */ /* 0x010fc40007f3e0ff */
[----:B------:R-:W-:Y:S01]  /*84d0*/  PRMT R193, RZ, 0x7610, R193 ;  /* 0x00007610ffc17816 */ /* 0x000fe200000000c1 */
[----:B------:R-:W4:Y:S02]  /*84e0*/  LDL R22, [R1+0x4c] ;  /* 0x00004c0001167983 */ /* 0x000f240000100800 */
[----:B---3--:R-:W-:Y:S01]  /*84f0*/  IMAD.X R19, R23, 0x1, R21, P1 ;  /* 0x0000000117137824 */ /* 0x008fe200008e0615 */
[----:B------:R-:W-:Y:S01]  /*8500*/  PRMT R194, RZ, 0x7610, R194 ;  /* 0x00007610ffc27816 */ /* 0x000fe200000000c2 */
[----:B------:R-:W3:Y:S04]  /*8510*/  LDL R21, [R1+0x48] ;  /* 0x0000480001157983 */ /* 0x000ee80000100800 */
[----:B------:R0:W3:Y:S02]  /*8520*/  @!P0 LDG.E.U8 R179, desc[UR14][R18.64] ;  /* 0x0000000e12b38981 */ /* 0x0000e4000c1e1100 */
[----:B0-----:R-:W-:-:S02]  /*8530*/  IADD3 R18, P1, R3, R20, RZ ;  /* 0x0000001403127210 */ /* 0x001fc40007f3e0ff */
[----:B------:R-:W3:Y:S03]  /*8540*/  LDL R20, [R1+0x2c] ;  /* 0x00002c0001147983 */ /* 0x000ee60000100800 */
[----:B------:R-:W-:Y:S02]  /*8550*/  IMAD.X R19, R23, 0x1, R6, P1 ;  /* 0x0000000117137824 */ /* 0x000fe400008e0606 */
[----:B------:R-:W3:Y:S04]  /*8560*/  LDL R6, [R1+0x28] ;  /* 0x0000280001067983 */ /* 0x000ee80000100800 */
[----:B------:R2:W3:Y:S02]  /*8570*/  @!P0 LDG.E.U8 R193, desc[UR14][R18.64] ;  /* 0x0000000e12c18981 */ /* 0x0004e4000c1e1100 */
[----:B--2---:R-:W-:-:S02]  /*8580*/  IADD3 R18, P1, R3, R249, RZ ;  /* 0x000000f903127210 */ /* 0x004fc40007f3e0ff */
[----:B------:R-:W2:Y:S03]  /*8590*/  LDL.LU R249, [R1+0xc] ;  /* 0x00000c0001f97983 */ /* 0x000ea60000300800 */
[----:B------:R-:W-:Y:S02]  /*85a0*/  IMAD.X R19, R23, 0x1, R12, P1 ;  /* 0x0000000117137824 */ /* 0x000fe400008e060c */
[----:B------:R-:W2:Y:S04]  /*85b0*/  LDL R12, [R1+0x8] ;  /* 0x00000800010c7983 */ /* 0x000ea80000100800 */
[----:B------:R0:W2:Y:S04]  /*85c0*/  @!P0 LDG.E.U8 R194, desc[UR14][R18.64] ;  /* 0x0000000e12c28981 */ /* 0x0000a8000c1e1100 */
[----:B------:R-:W0:Y:S02]  /*85d0*/  LDL R19, [R1+0x6c] ;  /* 0x00006c0001137983 */ /* 0x000e240000100800 */
[----:B0-----:R-:W-:-:S02]  /*85e0*/  IADD3 R18, P1, R3, R19, RZ ;  /* 0x0000001303127210 */ /* 0x001fc40007f3e0ff */
[----:B------:R-:W4:Y:S01]  /*85f0*/  LDL R19, [R1+0x68] ;  /* 0x0000680001137983 */ /* 0x000f220000100800 */
[----:B------:R-:W-:Y:S02]  /*8600*/  PRMT R195, RZ, 0x7610, R195 ;  /* 0x00007610ffc37816 */ /* 0x000fe400000000c3 */
[----:B------:R-:W-:Y:S02]  /*8610*/  PRMT R196, RZ, 0x7610, R196 ;  /* 0x00007610ffc47816 */ /* 0x000fe400000000c4 */
[----:B------:R-:W-:Y:S02]  /*8620*/  PRMT R214, RZ, 0x7610, R214 ;  /* 0x00007610ffd67816 */ /* 0x000fe400000000d6 */
[----:B------:R-:W-:Y:S02]  /*8630*/  PRMT R216, RZ, 0x7610, R216 ;  /* 0x00007610ffd87816 */ /* 0x000fe400000000d8 */
[----:B------:R-:W-:Y:S01]  /*8640*/  PRMT R218, RZ, 0x7610, R218 ;  /* 0x00007610ffda7816 */ /* 0x000fe200000000da */
[----:B----4-:R-:W-:-:S05]  /*8650*/  IMAD.X R19, R23, 0x1, R19, P1 ;  /* 0x0000000117137824 */ /* 0x010fca00008e0613 */
[----:B------:R0:W4:Y:S02]  /*8660*/  @!P0 LDG.E.U8 R195, desc[UR14][R18.64] ;  /* 0x0000000e12c38981 */ /* 0x000124000c1e1100 */
[----:B0-----:R-:W-:-:S05]  /*8670*/  IADD3 R18, P1, R3, R22, RZ ;  /* 0x0000001603127210 */ /* 0x001fca0007f3e0ff */
[----:B---3--:R-:W-:Y:S01]  /*8680*/  IMAD.X R19, R23, 0x1, R21, P1 ;  /* 0x0000000117137824 */ /* 0x008fe200008e0615 */
[----:B------:R-:W-:Y:S01]  /*8690*/  PRMT R220, RZ, 0x7610, R220 ;  /* 0x00007610ffdc7816 */ /* 0x000fe200000000dc */
[----:B------:R-:W3:Y:S04]  /*86a0*/  LDL R21, [R1+0x104] ;  /* 0x0001040001157983 */ /* 0x000ee80000100800 */
[----:B------:R0:W4:Y:S02]  /*86b0*/  @!P0 LDG.E.U8 R196, desc[UR14][R18.64] ;  /* 0x0000000e12c48981 */ /* 0x000124000c1e1100 */
[----:B0-----:R-:W-:Y:S02]  /*86c0*/  IADD3 R18, P1, R3, R20, RZ ;  /* 0x0000001403127210 */ /* 0x001fe40007f3e0ff */
[----:B------:R-:W-:Y:S01]  /*86d0*/  PRMT R222, RZ, 0x7610, R222 ;  /* 0x00007610ffde7816 */ /* 0x000fe200000000de */
[----:B------:R-:W3:Y:S02]  /*86e0*/  LDL R20, [R1+0x140] ;  /* 0x0001400001147983 */ /* 0x000ee40000100800 */
[----:B------:R-:W-:-:S02]  /*86f0*/  IMAD.X R19, R23, 0x1, R6, P1 ;  /* 0x0000000117137824 */ /* 0x000fc400008e0606 */
[----:B------:R-:W4:Y:S04]  /*8700*/  LDL R6, [R1+0x124] ;  /* 0x0001240001067983 */ /* 0x000f280000100800 */
[----:B------:R2:W3:Y:S02]  /*8710*/  @!P0 LDG.E.U8 R214, desc[UR14][R18.64] ;  /* 0x0000000e12d68981 */ /* 0x0004e4000c1e1100 */
[----:B--2---:R-:W-:-:S05]  /*8720*/  IADD3 R18, P1, R3, R249, RZ ;  /* 0x000000f903127210 */ /* 0x004fca0007f3e0ff */
[----:B------:R-:W-:Y:S01]  /*8730*/  IMAD.X R19, R23, 0x1, R12, P1 ;  /* 0x0000000117137824 */ /* 0x000fe200008e060c */
[----:B------:R-:W-:Y:S01]  /*8740*/  PRMT R224, RZ, 0x7610, R224 ;  /* 0x00007610ffe07816 */ /* 0x000fe200000000e0 */
[----:B------:R-:W2:Y:S04]  /*8750*/  LDL R12, [R1+0xe4] ;  /* 0x0000e400010c7983 */ /* 0x000ea80000100800 */
[----:B------:R0:W2:Y:S02]  /*8760*/  @!P0 LDG.E.U8 R216, desc[UR14][R18.64] ;  /* 0x0000000e12d88981 */ /* 0x0000a4000c1e1100 */
[----:B0-----:R-:W-:-:S05]  /*8770*/  IADD3 R18, P1, R3, R248, RZ ;  /* 0x000000f803127210 */ /* 0x001fca0007f3e0ff */
[----:B------:R-:W-:-:S05]  /*8780*/  IMAD.X R19, R23, 0x1, R247, P1 ;  /* 0x0000000117137824 */ /* 0x000fca00008e06f7 */
        /* <DEDUP_REMOVED lines=8> */
[----:B------:R-:W-:Y:S01]  /*8810*/  IMAD.X R19, R23, 0x1, R10, P1 ;  /* 0x0000000117137824 */ /* 0x000fe200008e060a */
[----:B------:R-:W-:Y:S04]  /*8820*/  STL [R1+0x1b4], R247 ;  /* 0x0001b4f701007387 */ /* 0x000fe80000100800 */
[----:B------:R4:W2:Y:S02]  /*8830*/  @!P0 LDG.E.U8 R224, desc[UR14][R18.64] ;  /* 0x0000000e12e08981 */ /* 0x0008a4000c1e1100 */
[----:B----4-:R-:W-:Y:S02]  /*8840*/  IADD3 R18, P1, R3, R6, RZ ;  /* 0x0000000603127210 */ /* 0x010fe40007f3e0ff */
[----:B------:R-:W4:Y:S03]  /*8850*/  LDL R6, [R1+0xc4] ;  /* 0x0000c40001067983 */ /* 0x000f260000100800 */
[----:B------:R-:W-:Y:S01]  /*8860*/  IMAD.X R19, R23, 0x1, R2, P1 ;  /* 0x0000000117137824 */ /* 0x000fe200008e0602 */
[----:B------:R0:W-:Y:S04]  /*8870*/  STL [R1+0x188], R2 ;  /* 0x0001880201007387 */ /* 0x0001e80000100800 */
[----:B0-----:R-:W2:Y:S01]  /*8880*/  LDL.LU R2, [R1+0x100] ;  /* 0x0001000001027983 */ /* 0x001ea20000300800 */
[----:B------:R-:W-:-:S06]  /*8890*/  PRMT R226, RZ, 0x7610, R226 ;  /* 0x00007610ffe27816 */ /* 0x000fcc00000000e2 */
[----:B------:R0:W4:Y:S01]  /*88a0*/  @!P0 LDG.E.U8 R226, desc[UR14][R18.64] ;  /* 0x0000000e12e28981 */ /* 0x000122000c1e1100 */
[----:B------:R-:W-:-:S03]  /*88b0*/  PRMT R228, RZ, 0x7610, R228 ;  /* 0x00007610ffe47816 */ /* 0x000fc600000000e4 */
[----:B------:R1:W-:Y:S01]  /*88c0*/  STL [R1+0x18c], R5 ;  /* 0x00018c0501007387 */ /* 0x0003e20000100800 */
[----:B0-----:R-:W-:-:S03]  /*88d0*/  IADD3 R18, P1, R3, R5, RZ ;  /* 0x0000000503127210 */ /* 0x001fc60007f3e0ff */
[----:B-1----:R-:W4:Y:S02]  /*88e0*/  LDL.LU R5, [R1+0xe0] ;  /* 0x0000e00001057983 */ /* 0x002f240000300800 */
[----:B---3--:R-:W-:Y:S02]  /*88f0*/  IMAD.X R19, R23, 0x1, R20, P1 ;  /* 0x0000000117137824 */ /* 0x008fe400008e0614 */
[----:B------:R-:W3:Y:S04]  /*8900*/  LDL R20, [R1+0xa4] ;  /* 0x0000a40001147983 */ /* 0x000ee80000100800 */
[----:B------:R0:W3:Y:S02]  /*8910*/  @!P0 LDG.E.U8 R228, desc[UR14][R18.64] ;  /* 0x0000000e12e48981 */ /* 0x0000e4000c1e1100 */
[----:B0-----:R-:W-:-:S05]  /*8920*/  IADD3 R18, P1, R3, R21, RZ ;  /* 0x0000001503127210 */ /* 0x001fca0007f3e0ff */
[----:B--2---:R-:W-:Y:S01]  /*8930*/  IMAD.X R19, R23, 0x1, R2, P1 ;  /* 0x0000000117137824 */ /* 0x004fe200008e0602 */
[----:B------:R0:W-:Y:S04]  /*8940*/  STL [R1+0x190], R2 ;  /* 0x0001900201007387 */ /* 0x0001e80000100800 */
[----:B0-----:R-:W2:Y:S01]  /*8950*/  LDL.LU R2, [R1+0xc0] ;  /* 0x0000c00001027983 */ /* 0x001ea20000300800 */
[----:B------:R-:W-:-:S06]  /*8960*/  PRMT R230, RZ, 0x7610, R230 ;  /* 0x00007610ffe67816 */ /* 0x000fcc00000000e6 */
[----:B------:R0:W3:Y:S01]  /*8970*/  @!P0 LDG.E.U8 R230, desc[UR14][R18.64] ;  /* 0x0000000e12e68981 */ /* 0x0000e2000c1e1100 */
[----:B------:R-:W-:Y:S02]  /*8980*/  PRMT R232, RZ, 0x7610, R232 ;  /* 0x00007610ffe87816 */ /* 0x000fe400000000e8 */
[----:B0-----:R-:W-:Y:S02]  /*8990*/  IADD3 R18, P1, R3, R12, RZ ;  /* 0x0000000c03127210 */ /* 0x001fe40007f3e0ff */
[----:B------:R-:W3:Y:S03]  /*89a0*/  LDL R12, [R1+0x84] ;  /* 0x00008400010c7983 */ /* 0x000ee60000100800 */
[----:B----4-:R-:W-:Y:S01]  /*89b0*/  IMAD.X R19, R23, 0x1, R5, P1 ;  /* 0x0000000117137824 */ /* 0x010fe200008e0605 */
[----:B------:R0:W-:Y:S04]  /*89c0*/  STL [R1+0x194], R5 ;  /* 0x0001940501007387 */ /* 0x0001e80000100800 */
[----:B------:R1:W4:Y:S04]  /*89d0*/  @!P0 LDG.E.U8 R232, desc[UR14][R18.64] ;  /* 0x0000000e12e88981 */ /* 0x000328000c1e1100 */
[----:B0-----:R-:W4:Y:S01]  /*89e0*/  LDL.LU R5, [R1+0xa0] ;  /* 0x0000a00001057983 */ /* 0x001f220000300800 */
[----:B-1----:R-:W-:-:S05]  /*89f0*/  IADD3 R18, P1, R3, R6, RZ ;  /* 0x0000000603127210 */ /* 0x002fca0007f3e0ff */
[----:B--2---:R-:W-:Y:S01]  /*8a00*/  IMAD.X R19, R23, 0x1, R2, P1 ;  /* 0x0000000117137824 */ /* 0x004fe200008e0602 */
[----:B------:R0:W-:Y:S04]  /*8a10*/  STL [R1+0x198], R2 ;  /* 0x0001980201007387 */ /* 0x0001e80000100800 */
[----:B0-----:R-:W2:Y:S01]  /*8a20*/  LDL.LU R2, [R1+0x80] ;  /* 0x0000800001027983 */ /* 0x001ea20000300800 */
[----:B------:R-:W-:Y:S02]  /*8a30*/  PRMT R234, RZ, 0x7610, R234 ;  /* 0x00007610ffea7816 */ /* 0x000fe400000000ea */
[----:B------:R-:W-:Y:S01]  /*8a40*/  LOP3.LUT R190, R190, 0xffff, RZ, 0xc0, !PT ;  /* 0x0000ffffbebe7812 */ /* 0x000fe200078ec0ff */
[----:B------:R-:W2:Y:S01]  /*8a50*/  LDL R21, [R1+0x64] ;  /* 0x0000640001157983 */ /* 0x000ea20000100800 */
[----:B------:R-:W-:-:S03]  /*8a60*/  LOP3.LUT R191, R191, 0xffff, RZ, 0xc0, !PT ;  /* 0x0000ffffbfbf7812 */ /* 0x000fc600078ec0ff */
[----:B------:R3:W2:Y:S01]  /*8a70*/  @!P0 LDG.E.U8 R234, desc[UR14][R18.64] ;  /* 0x0000000e12ea8981 */ /* 0x0006a2000c1e1100 */
[----:B------:R-:W-:Y:S02]  /*8a80*/  PRMT R6, R190, 0x3340, R191 ;  /* 0x00003340be067816 */ /* 0x000fe400000000bf */
[----:B------:R-:W-:Y:S02]  /*8a90*/  PRMT R190, RZ, 0x7610, R190 ;  /* 0x00007610ffbe7816 */ /* 0x000fe400000000be */
[----:B---3--:R-:W-:Y:S01]  /*8aa0*/  IADD3 R18, P1, R3, R20, RZ ;  /* 0x0000001403127210 */ /* 0x008fe20007f3e0ff */
[----:B----4-:R0:W-:Y:S04]  /*8ab0*/  STL [R1+0x19c], R5 ;  /* 0x00019c0501007387 */ /* 0x0101e80000100800 */
[----:B------:R-:W-:-:S05]  /*8ac0*/  IMAD.X R19, R23, 0x1, R5, P1 ;  /* 0x0000000117137824 */ /* 0x000fca00008e0605 */
[----:B------:R1:W3:Y:S04]  /*8ad0*/  @!P0 LDG.E.U8 R190, desc[UR14][R18.64] ;  /* 0x0000000e12be8981 */ /* 0x0002e8000c1e1100 */
[----:B0-----:R-:W4:Y:S04]  /*8ae0*/  LDL.LU R5, [R1+0x60] ;  /* 0x0000600001057983 */ /* 0x001f280000300800 */
[----:B------:R-:W3:Y:S01]  /*8af0*/  LDL R247, [R1+0x44] ;  /* 0x0000440001f77983 */ /* 0x000ee20000100800 */
        /* <DEDUP_REMOVED lines=11> */
[----:B0-----:R-:W-:Y:S01]  /*8bb0*/  IADD3 R18, P1, R3, R21, RZ ;  /* 0x0000001503127210 */ /* 0x001fe20007f3e0ff */
[----:B----4-:R0:W-:Y:S04]  /*8bc0*/  STL [R1+0x1a4], R5 ;  /* 0x0001a40501007387 */ /* 0x0101e80000100800 */
[----:B------:R-:W-:-:S05]  /*8bd0*/  IMAD.X R19, R23, 0x1, R5, P1 ;  /* 0x0000000117137824 */ /* 0x000fca00008e0605 */
[----:B------:R3:W4:Y:S04]  /*8be0*/  @!P0 LDG.E.U8 R197, desc[UR14][R18.64] ;  /* 0x0000000e12c58981 */ /* 0x000728000c1e1100 */
[----:B0-----:R-:W4:Y:S01]  /*8bf0*/  LDL.LU R5, [R1+0x20] ;  /* 0x0000200001057983 */ /* 0x001f220000300800 */
[----:B---3--:R-:W-:-:S03]  /*8c00*/  IADD3 R18, P1, R3, R247, RZ ;  /* 0x000000f703127210 */ /* 0x008fc60007f3e0ff */
[----:B------:R-:W3:Y:S02]  /*8c10*/  LDL.LU R247, [R1+0x4] ;  /* 0x0000040001f77983 */ /* 0x000ee40000300800 */
[----:B--2---:R-:W-:Y:S02]  /*8c20*/  IMAD.X R19, R23, 0x1, R2, P1 ;  /* 0x0000000117137824 */ /* 0x004fe400008e0602 */
[----:B------:R0:W-:Y:S04]  /*8c30*/  STL [R1+0x1a8], R2 ;  /* 0x0001a80201007387 */ /* 0x0001e80000100800 */
[----:B0-----:R-:W2:Y:S01]  /*8c40*/  LDL.LU R2, [R1] ;  /* 0x0000000001027983 */ /* 0x001ea20000300800 */
[----:B------:R-:W-:Y:S02]  /*8c50*/  PRMT R198, RZ, 0x7610, R198 ;  /* 0x00007610ffc67816 */ /* 0x000fe400000000c6 */
[----:B------:R-:W-:-:S02]  /*8c60*/  LOP3.LUT R199, R199, 0xffff, RZ, 0xc0, !PT ;  /* 0x0000ffffc7c77812 */ /* 0x000fc400078ec0ff */
[----:B------:R-:W-:Y:S02]  /*8c70*/  LOP3.LUT R200, R200, 0xffff, RZ, 0xc0, !PT ;  /* 0x0000ffffc8c87812 */ /* 0x000fe400078ec0ff */
[----:B------:R0:W2:Y:S02]  /*8c80*/  @!P0 LDG.E.U8 R198, desc[UR14][R18.64] ;  /* 0x0000000e12c68981 */ /* 0x0000a4000c1e1100 */
[----:B------:R-:W-:Y:S02]  /*8c90*/  PRMT R12, R199, 0x3340, R200 ;  /* 0x00003340c70c7816 */ /* 0x000fe400000000c8 */
[----:B------:R-:W-:Y:S02]  /*8ca0*/  PRMT R199, RZ, 0x7610, R199 ;  /* 0x00007610ffc77816 */ /* 0x000fe400000000c7 */
[----:B0-----:R-:W-:Y:S02]  /*8cb0*/  IADD3 R18, P1, R3, R22, RZ ;  /* 0x0000001603127210 */ /* 0x001fe40007f3e0ff */
[----:B------:R-:W-:-:S02]  /*8cc0*/  LOP3.LUT R205, R205, 0xffff, RZ, 0xc0, !PT ;  /* 0x0000ffffcdcd7812 */ /* 0x000fc400078ec0ff */
[----:B------:R-:W-:Y:S01]  /*8cd0*/  LOP3.LUT R206, R206, 0xffff, RZ, 0xc0, !PT ;  /* 0x0000ffffcece7812 */ /* 0x000fe200078ec0ff */
[----:B----4-:R-:W-:-:S03]  /*8ce0*/  IMAD.X R19, R23, 0x1, R5, P1 ;  /* 0x0000000117137824 */ /* 0x010fc600008e0605 */
[----:B------:R-:W-:Y:S02]  /*8cf0*/  PRMT R22, R205, 0x3340, R206 ;  /* 0x00003340cd167816 */ /* 0x000fe400000000ce */
[----:B------:R3:W4:Y:S01]  /*8d00*/  @!P0 LDG.E.U8 R199, desc[UR14][R18.64] ;  /* 0x0000000e12c78981 */ /* 0x000722000c1e1100 */
[----:B------:R-:W-:Y:S02]  /*8d10*/  SHF.R.S32.HI R206, RZ, 0x1f, R3 ;  /* 0x0000001fffce7819 */ /* 0x000fe40000011403 */
[----:B------:R-:W-:Y:S01]  /*8d20*/  PRMT R200, RZ, 0x7610, R200 ;  /* 0x00007610ffc87816 */ /* 0x000fe200000000c8 */
[----:B------:R-:W4:Y:S01]  /*8d30*/  LDL R205, [R1+0x164] ;  /* 0x0001640001cd7983 */ /* 0x000f220000100800 */
[----:B---3--:R-:W-:Y:S02]  /*8d40*/  IADD3 R18, P1, R3, R247, RZ ;  /* 0x000000f703127210 */ /* 0x008fe40007f3e0ff */
[----:B------:R-:W-:Y:S02]  /*8d50*/  LOP3.LUT R201, R201, 0xffff, RZ, 0xc0, !PT ;  /* 0x0000ffffc9c97812 */ /* 0x000fe400078ec0ff */
[----:B------:R-:W-:-:S04]  /*8d60*/  LOP3.LUT R202, R202, 0xffff, RZ, 0xc0, !PT ;  /* 0x0000ffffcaca7812 */ /* 0x000fc800078ec0ff */
[--C-:B------:R-:W-:Y:S02]  /*8d70*/  PRMT R21, R201, 0x3340, R202.reuse ;  /* 0x00003340c9157816 */ /* 0x100fe400000000ca */
[----:B------:R-:W-:Y:S02]  /*8d80*/  PRMT R201, RZ, 0x7610, R201 ;  /* 0x00007610ffc97816 */ /* 0x000fe400000000c9 */
[----:B------:R-:W-:Y:S02]  /*8d90*/  PRMT R202, RZ, 0x7610, R202 ;  /* 0x00007610ffca7816 */ /* 0x000fe400000000ca */
[----:B------:R-:W-:Y:S02]  /*8da0*/  LOP3.LUT R203, R203, 0xffff, RZ, 0xc0, !PT ;  /* 0x0000ffffcbcb7812 */ /* 0x000fe400078ec0ff */
[----:B------:R-:W-:-:S04]  /*8db0*/  LOP3.LUT R204, R204, 0xffff, RZ, 0xc0, !PT ;  /* 0x0000ffffcccc7812 */ /* 0x000fc800078ec0ff */
[----:B------:R-:W-:Y:S02]  /*8dc0*/  PRMT R204, R203, 0x3340, R204 ;  /* 0x00003340cbcc7816 */ /* 0x000fe400000000cc */
[----:B------:R-:W-:Y:S02]  /*8dd0*/  PRMT R203, RZ, 0x7610, R203 ;  /* 0x00007610ffcb7816 */ /* 0x000fe400000000cb */
[----:B------:R-:W-:Y:S02]  /*8de0*/  PRMT R20, R6, 0x5410, R20 ;  /* 0x0000541006147816 */ /* 0x000fe40000000014 */
[----:B------:R-:W3:Y:S01]  /*8df0*/  LDL.LU R6, [R1+0x1bc] ;  /* 0x0001bc0001067983 */ /* 0x000ee20000300800 */
[----:B--2---:R-:W-:-:S05]  /*8e00*/  IMAD.X R19, R206, 0x1, R2, P1 ;  /* 0x00000001ce137824 */ /* 0x004fca00008e0602 */
[----:B------:R0:W2:Y:S02]  /*8e10*/  @!P0 LDG.E.U8 R200, desc[UR14][R18.64] ;  /* 0x0000000e12c88981 */ /* 0x0000a4000c1e1100 */
[----:B0-----:R-:W-:-:S05]  /*8e20*/  IADD3 R18, P1, R3, R246, RZ ;  /* 0x000000f603127210 */ /* 0x001fca0007f3e0ff */
[----:B------:R-:W-:-:S05]  /*8e30*/  IMAD.X R19, R206, 0x1, R245, P1 ;  /* 0x00000001ce137824 */ /* 0x000fca00008e06f5 */
[----:B------:R0:W3:Y:S02]  /*8e40*/  @!P0 LDG.E.U8 R201, desc[UR14][R18.64] ;  /* 0x0000000e12c98981 */ /* 0x0000e4000c1e1100 */
[----:B0-----:R-:W-:-:S05]  /*8e50*/  IADD3 R18, P1, R3, R238, RZ ;  /* 0x000000ee03127210 */ /* 0x001fca0007f3e0ff */
[----:B------:R-:W-:-:S05]  /*8e60*/  IMAD.X R19, R206, 0x1, R237, P1 ;  /* 0x00000001ce137824 */ /* 0x000fca00008e06ed */
[----:B------:R0:W3:Y:S02]  /*8e70*/  @!P0 LDG.E.U8 R202, desc[UR14][R18.64] ;  /* 0x0000000e12ca8981 */ /* 0x0000e4000c1e1100 */
[----:B0-----:R-:W-:-:S05]  /*8e80*/  IADD3 R18, P1, R3, R215, RZ ;  /* 0x000000d703127210 */ /* 0x001fca0007f3e0ff */
[----:B------:R-:W-:-:S05]  /*8e90*/  IMAD.X R19, R206, 0x1, R213, P1 ;  /* 0x00000001ce137824 */ /* 0x000fca00008e06d5 */
[----:B------:R0:W3:Y:S01]  /*8ea0*/  @!P0 LDG.E.U8 R203, desc[UR14][R18.64] ;  /* 0x0000000e12cb8981 */ /* 0x0000e2000c1e1100 */
[----:B------:R-:W1:Y:S01]  /*8eb0*/  S2R R206, SR_TID.X ;  /* 0x0000000000ce7919 */ /* 0x000e620000002100 */
[----:B------:R-:W-:Y:S02]  /*8ec0*/  LOP3.LUT R207, R207, 0xffff, RZ, 0xc0, !PT ;  /* 0x0000ffffcfcf7812 */ /* 0x000fe400078ec0ff */
[----:B------:R-:W-:Y:S02]  /*8ed0*/  LOP3.LUT R208, R208, 0xffff, RZ, 0xc0, !PT ;  /* 0x0000ffffd0d07812 */ /* 0x000fe400078ec0ff */
[----:B------:R-:W-:Y:S02]  /*8ee0*/  LOP3.LUT R209, R209, 0xffff, RZ, 0xc0, !PT ;  /* 0x0000ffffd1d17812 */ /* 0x000fe400078ec0ff */
[----:B------:R-:W-:Y:S02]  /*8ef0*/  LOP3.LUT R210, R210, 0xffff, RZ, 0xc0, !PT ;  /* 0x0000ffffd2d27812 */ /* 0x000fe400078ec0ff */
[----:B------:R-:W-:-:S02]  /*8f00*/  PRMT R207, R207, 0x3340, R208 ;  /* 0x00003340cfcf7816 */ /* 0x000fc400000000d0 */
[----:B------:R-:W-:Y:S02]  /*8f10*/  PRMT R23, R209, 0x3340, R210 ;  /* 0x00003340d1177816 */ /* 0x000fe400000000d2 */
[----:B------:R-:W-:Y:S02]  /*8f20*/  PRMT R21, R12, 0x5410, R21 ;  /* 0x000054100c157816 */ /* 0x000fe40000000015 */
[----:B------:R-:W-:Y:S01]  /*8f30*/  PRMT R22, R204, 0x5410, R22 ;  /* 0x00005410cc167816 */ /* 0x000fe20000000016 */
[----:B------:R-:W-:Y:S01]  /*8f40*/  UMOV UR4, UR13 ;  /* 0x0000000d00047c82 */ /* 0x000fe20008000000 */
[----:B------:R-:W-:Y:S01]  /*8f50*/  PRMT R23, R207, 0x5410, R23 ;  /* 0x00005410cf177816 */ /* 0x000fe20000000017 */
[----:B------:R-:W-:Y:S01]  /*8f60*/  UMOV UR5, 0x80000020 ;  /* 0x8000002000057882 */ /* 0x000fe20000000000 */
[----:B------:R-:W-:Y:S01]  /*8f70*/  IADD3 R0, P4, R0, UR17, RZ ;  /* 0x0000001100007c10 */ /* 0x000fe2000ff9e0ff */
[----:B------:R-:W3:Y:S04]  /*8f80*/  LDL.LU R12, [R1+0x1b8] ;  /* 0x0001b800010c7983 */ /* 0x000ee80000300800 */
[----:B----4-:R-:W-:Y:S01]  /*8f90*/  STS.128 [R205+UR12], R20 ;  /* 0x00000014cd007988 */ /* 0x010fe20008000c0c */
[----:B------:R-:W-:-:S03]  /*8fa0*/  IADD3 R13, P6, R13, UR17, RZ ;  /* 0x000000110d0d7c10 */ /* 0x000fc6000ffde0ff */
[----:B------:R-:W4:Y:S01]  /*8fb0*/  LDL.LU R204, [R1+0x1c] ;  /* 0x00001c0001cc7983 */ /* 0x000f220000300800 */
[----:B-1----:R-:W-:-:S03]  /*8fc0*/  LOP3.LUT R206, R206, 0x7f, RZ, 0xc0, !PT ;  /* 0x0000007fcece7812 */ /* 0x002fc600078ec0ff */
[----:B------:R-:W4:Y:S04]  /*8fd0*/  LDL.LU R208, [R1+0x24] ;  /* 0x0000240001d07983 */ /* 0x000f280000300800 */
[----:B------:R-:W-:Y:S04]  /*8fe0*/  STS.U8 [R206+UR12+0x2000], R184 ;  /* 0x002000b8ce007988 */ /* 0x000fe8000800000c */
[----:B------:R-:W-:Y:S04]  /*8ff0*/  STS.U8 [R206+UR12+0x2200], R185 ;  /* 0x002200b9ce007988 */ /* 0x000fe8000800000c */
[----:B------:R-:W-:Y:S04]  /*9000*/  STS.U8 [R206+UR12+0x2400], R186 ;  /* 0x002400bace007988 */ /* 0x000fe8000800000c */
[----:B------:R-:W-:Y:S04]  /*9010*/  STS.U8 [R206+UR12+0x2600], R187 ;  /* 0x002600bbce007988 */ /* 0x000fe8000800000c */
[----:B------:R-:W-:Y:S04]  /*9020*/  STS.U8 [R206+UR12+0x2800], R188 ;  /* 0x002800bcce007988 */ /* 0x000fe8000800000c */
[----:B------:R-:W-:Y:S04]  /*9030*/  STS.U8 [R206+UR12+0x2a00], R189 ;  /* 0x002a00bdce007988 */ /* 0x000fe8000800000c */
[----:B------:R-:W-:Y:S04]  /*9040*/  STS.U8 [R206+UR12+0x2c00], R192 ;  /* 0x002c00c0ce007988 */ /* 0x000fe8000800000c */
[----:B------:R-:W-:Y:S01]  /*9050*/  STS.U8 [R206+UR12+0x2e00], R168 ;  /* 0x002e00a8ce007988 */ /* 0x000fe2000800000c */
[----:B0-----:R-:W-:-:S03]  /*9060*/  LOP3.LUT R18, R206, 0x10, RZ, 0x3c, !PT ;  /* 0x00000010ce127812 */ /* 0x001fc600078e3cff */
[----:B------:R-:W-:Y:S04]  /*9070*/  STS.U8 [R206+UR12+0x3000], R164 ;  /* 0x003000a4ce007988 */ /* 0x000fe8000800000c */
[----:B------:R-:W-:Y:S04]  /*9080*/  STS.U8 [R206+UR12+0x3200], R165 ;  /* 0x003200a5ce007988 */ /* 0x000fe8000800000c */
[----:B------:R-:W-:Y:S04]  /*9090*/  STS.U8 [R206+UR12+0x3400], R166 ;  /* 0x003400a6ce007988 */ /* 0x000fe8000800000c */
[----:B------:R-:W-:Y:S04]  /*90a0*/  STS.U8 [R206+UR12+0x3600], R167 ;  /* 0x003600a7ce007988 */ /* 0x000fe8000800000c */
[----:B------:R-:W-:Y:S04]  /*90b0*/  STS.U8 [R206+UR12+0x3800], R169 ;  /* 0x003800a9ce007988 */ /* 0x000fe8000800000c */
[----:B------:R-:W-:Y:S04]  /*90c0*/  STS.U8 [R206+UR12+0x3a00], R162 ;  /* 0x003a00a2ce007988 */ /* 0x000fe8000800000c */
[----:B------:R-:W-:Y:S04]  /*90d0*/  STS.U8 [R206+UR12+0x3c00], R163 ;  /* 0x003c00a3ce007988 */ /* 0x000fe8000800000c */
[----:B------:R-:W-:Y:S04]  /*90e0*/  STS.U8 [R206+UR12+0x3e00], R170 ;  /* 0x003e00aace007988 */ /* 0x000fe8000800000c */
[----:B------:R0:W-:Y:S04]  /*90f0*/  STS.U8 [R18+UR12+0x2e80], R17 ;  /* 0x002e801112007988 */ /* 0x0001e8000800000c */
        /* <DEDUP_REMOVED lines=17> */
[----:B------:R-:W4:Y:S01]  /*9210*/  LDL.LU R205, [R1+0x2c] ;  /* 0x00002c0001cd7983 */ /* 0x000f220000300800 */
[----:B0-----:R-:W-:-:S03]  /*9220*/  LOP3.LUT R18, R206, 0x30, RZ, 0x3c, !PT ;  /* 0x00000030ce127812 */ /* 0x001fc600078e3cff */
[----:B------:R-:W-:Y:S01]  /*9230*/  STS.U8 [R17+UR12+0x2300], R159 ;  /* 0x0023009f11007988 */ /* 0x000fe2000800000c */
[----:B------:R-:W0:Y:S03]  /*9240*/  LDC R206, c[0x0][0x238] ;  /* 0x00008e00ffce7b82 */ /* 0x000e260000000800 */
        /* <DEDUP_REMOVED lines=26> */
[----:B--2---:R-:W-:Y:S04]  /*93f0*/  STS.U8 [R18+UR12+0x3580], R200 ;  /* 0x003580c812007988 */ /* 0x004fe8000800000c */
[----:B---3--:R-:W-:Y:S04]  /*9400*/  STS.U8 [R18+UR12+0x3780], R201 ;  /* 0x003780c912007988 */ /* 0x008fe8000800000c */
[----:B------:R-:W-:Y:S04]  /*9410*/  STS.U8 [R18+UR12+0x3980], R202 ;  /* 0x003980ca12007988 */ /* 0x000fe8000800000c */
[----:B------:R-:W2:Y:S04]  /*9420*/  LDL.LU R184, [R1+0x34] ;  /* 0x0000340001b87983 */ /* 0x000ea80000300800 */
[----:B------:R-:W-:Y:S01]  /*9430*/  STS.U8 [R18+UR12+0x3d80], R203 ;  /* 0x003d80cb12007988 */ /* 0x000fe2000800000c */
[----:B------:R1:W-:Y:S06]  /*9440*/  MEMBAR.ALL.CTA ;  /* 0x0000000000007992 */ /* 0x0003ec0000008000 */
[----:B-1----:R-:W1:Y:S01]  /*9450*/  FENCE.VIEW.ASYNC.S ;  /* 0x00000000000073c6 */ /* 0x002e620000000000 */
[----:B0-----:R-:W-:-:S03]  /*9460*/  IMAD.SHL.U32 R17, R206, 0x40, RZ ;  /* 0x00000040ce117824 */ /* 0x001fc600078e00ff */
[----:B------:R-:W3:Y:S01]  /*9470*/  LDL.LU R20, [R1+0x3c] ;  /* 0x00003c0001147983 */ /* 0x000ee20000300800 */
[----:B-1----:R-:W-:Y:S01]  /*9480*/  BAR.SYNC.DEFER_BLOCKING 0x0 ;  /* 0x0000000000007b1d */ /* 0x002fe20000010000 */
[----:B------:R-:W-:-:S04]  /*9490*/  IADD3 R6, P0, R17, R6, RZ ;  /* 0x0000000611067210 */ /* 0x000fc80007f1e0ff */
[----:B------:R-:W-:Y:S02]  /*94a0*/  LEA.HI.X.SX32 R11, R17, R11, 0x1, P0 ;  /* 0x0000000b110b7211 */ /* 0x000fe400000f0eff */
[----:B------:R-:W-:Y:S01]  /*94b0*/  IADD3 R223, P0, R223, UR17, RZ ;  /* 0x00000011dfdf7c10 */ /* 0x000fe2000ff1e0ff */
[----:B------:R-:W2:Y:S04]  /*94c0*/  LDL.LU R206, [R1+0x8] ;  /* 0x0000080001ce7983 */ /* 0x000ea80000300800 */
[----:B------:R-:W2:Y:S04]  /*94d0*/  LDL.LU R19, [R1+0x44] ;  /* 0x0000440001137983 */ /* 0x000ea80000300800 */
[----:B------:R-:W2:Y:S04]  /*94e0*/  LDL.LU R21, [R1+0x10] ;  /* 0x0000100001157983 */ /* 0x000ea80000300800 */
[----:B------:R-:W2:Y:S01]  /*94f0*/  LDL.LU R22, [R1+0x4c] ;  /* 0x00004c0001167983 */ /* 0x000ea20000300800 */
[----:B------:R-:W-:-:S03]  /*9500*/  WARPGROUP.ARRIVE ;  /* 0x00000000000079c5 */ /* 0x000fc60000000000 */
[----:B------:R-:W2:Y:S04]  /*9510*/  LDL.LU R23, [R1+0x18] ;  /* 0x0000180001177983 */ /* 0x000ea80000300800 */
[----:B------:R-:W2:Y:S01]  /*9520*/  LDL.LU R209, [R1+0x54] ;  /* 0x0000540001d17983 */ /* 0x000ea20000300800 */
[----:B------:R-:W-:Y:S01]  /*9530*/  QGMMA.64x128x32.F32.E5M2.E5M2 R88, gdesc[UR4], R88 ;  /* 0x01e00000045879f3 */ /* 0x000fe20008703858 */
[----:B------:R-:W-:-:S06]  /*9540*/  USHF.R.S32.HI UR4, URZ, 0x1f, UR17 ;  /* 0x0000001f3f047899 */ /* 0x000fcc0008011411 */
[----:B------:R-:W-:Y:S02]  /*9550*/  IADD3.X R15, R15, UR4, RZ, P4, !PT ;  /* 0x000000040f0f7c10 */ /* 0x000fe4000a7fe4ff */
[----:B------:R-:W-:Y:S02]  /*9560*/  IADD3 R227, P4, R227, UR17, RZ ;  /* 0x00000011e3e37c10 */ /* 0x000fe4000ff9e0ff */
[----:B------:R-:W-:Y:S02]  /*9570*/  IADD3.X R221, R221, UR4, RZ, P0, !PT ;  /* 0x00000004dddd7c10 */ /* 0x000fe400087fe4ff */
[----:B------:R-:W-:Y:S02]  /*9580*/  IADD3 R240, P0, R240, UR17, RZ ;  /* 0x00000011f0f07c10 */ /* 0x000fe4000ff1e0ff */
[----:B------:R-:W-:Y:S02]  /*9590*/  IADD3.X R10, R10, UR4, RZ, P6, !PT ;  /* 0x000000040a0a7c10 */ /* 0x000fe4000b7fe4ff */
[----:B------:R-:W-:-:S02]  /*95a0*/  IADD3 R16, P6, R16, UR17, RZ ;  /* 0x0000001110107c10 */ /* 0x000fc4000ffde0ff */
[----:B------:R-:W-:Y:S02]  /*95b0*/  IADD3.X R225, R225, UR4, RZ, P4, !PT ;  /* 0x00000004e1e17c10 */ /* 0x000fe4000a7fe4ff */
[----:B------:R-:W-:Y:S02]  /*95c0*/  IADD3 R242, P4, R242, UR17, RZ ;  /* 0x00000011f2f27c10 */ /* 0x000fe4000ff9e0ff */
[----:B------:R-:W-:Y:S02]  /*95d0*/  IADD3.X R239, R239, UR4, RZ, P0, !PT ;  /* 0x00000004efef7c10 */ /* 0x000fe400087fe4ff */
[----:B------:R-:W-:Y:S02]  /*95e0*/  IADD3 R247, P0, R247, UR17, RZ ;  /* 0x00000011f7f77c10 */ /* 0x000fe4000ff1e0ff */
[----:B------:R-:W-:Y:S02]  /*95f0*/  IADD3.X R229, R229, UR4, RZ, P6, !PT ;  /* 0x00000004e5e57c10 */ /* 0x000fe4000b7fe4ff */
[----:B------:R-:W-:-:S02]  /*9600*/  IADD3 R244, P6, R244, UR17, RZ ;  /* 0x00000011f4f47c10 */ /* 0x000fc4000ffde0ff */
[----:B------:R-:W-:Y:S02]  /*9610*/  IADD3.X R241, R241, UR4, RZ, P4, !PT ;  /* 0x00000004f1f17c10 */ /* 0x000fe4000a7fe4ff */
[----:B------:R-:W-:Y:S01]  /*9620*/  IADD3 R249, P4, R249, UR17, RZ ;  /* 0x00000011f9f97c10 */ /* 0x000fe2000ff9e0ff */
[----:B------:R0:W-:Y:S01]  /*9630*/  STL [R1+0x4], R247 ;  /* 0x000004f701007387 */ /* 0x0001e20000100800 */
[----:B------:R-:W-:Y:S02]  /*9640*/  IADD3.X R243, R243, UR4, RZ, P6, !PT ;  /* 0x00000004f3f37c10 */ /* 0x000fe4000b7fe4ff */
[----:B------:R-:W-:Y:S01]  /*9650*/  IADD3 R251, P6, R251, UR17, RZ ;  /* 0x00000011fbfb7c10 */ /* 0x000fe2000ffde0ff */
[----:B0-----:R-:W2:Y:S04]  /*9660*/  LDL.LU R247, [R1+0x1b4] ;  /* 0x0001b40001f77983 */ /* 0x001ea80000300800 */
[----:B------:R0:W-:Y:S04]  /*9670*/  STL [R1+0xc], R249 ;  /* 0x00000cf901007387 */ /* 0x0001e80000100800 */
[----:B0-----:R-:W2:Y:S04]  /*9680*/  LDL.LU R249, [R1+0x1b0] ;  /* 0x0001b00001f97983 */ /* 0x001ea80000300800 */
[----:B------:R0:W-:Y:S04]  /*9690*/  STL [R1+0x14], R251 ;  /* 0x000014fb01007387 */ /* 0x0001e80000100800 */
[----:B0-----:R-:W2:Y:S01]  /*96a0*/  LDL.LU R251, [R1+0x1ac] ;  /* 0x0001ac0001fb7983 */ /* 0x001ea20000300800 */
[----:B------:R-:W-:-:S02]  /*96b0*/  IADD3 R14, P5, R14, UR17, RZ ;  /* 0x000000110e0e7c10 */ /* 0x000fc4000ffbe0ff */
[----:B------:R-:W-:Y:S01]  /*96c0*/  IADD3 R212, P3, R212, UR17, RZ ;  /* 0x00000011d4d47c10 */ /* 0x000fe2000ff7e0ff */
[----:B------:R-:W2:Y:S01]  /*96d0*/  LDL.LU R207, [R1+0x5c] ;  /* 0x00005c0001cf7983 */ /* 0x000ea20000300800 */
[----:B------:R-:W-:Y:S02]  /*96e0*/  IADD3 R215, P2, R215, UR17, RZ ;  /* 0x00000011d7d77c10 */ /* 0x000fe4000ff5e0ff */
[----:B------:R-:W-:Y:S01]  /*96f0*/  IADD3.X R8, R8, UR4, RZ, P5, !PT ;  /* 0x0000000408087c10 */ /* 0x000fe2000affe4ff */
[----:B------:R-:W2:Y:S01]  /*9700*/  LDL.LU R210, [R1+0x28] ;  /* 0x0000280001d27983 */ /* 0x000ea20000300800 */
[----:B------:R-:W-:Y:S02]  /*9710*/  IADD3 R9, P5, R9, UR17, RZ ;  /* 0x0000001109097c10 */ /* 0x000fe4000ffbe0ff */
[----:B------:R-:W-:Y:S02]  /*9720*/  IADD3.X R211, R211, UR4, RZ, P3, !PT ;  /* 0x00000004d3d37c10 */ /* 0x000fe40009ffe4ff */
[----:B------:R-:W-:-:S02]  /*9730*/  IADD3 R7, P3, R7, UR17, RZ ;  /* 0x0000001107077c10 */ /* 0x000fc4000ff7e0ff */
[----:B------:R-:W-:Y:S02]  /*9740*/  IADD3 R219, P1, R219, UR17, RZ ;  /* 0x00000011dbdb7c10 */ /* 0x000fe4000ff3e0ff */
[----:B------:R-:W-:Y:S02]  /*9750*/  IADD3.X R213, R213, UR4, RZ, P2, !PT ;  /* 0x00000004d5d57c10 */ /* 0x000fe400097fe4ff */
[----:B------:R-:W-:Y:S02]  /*9760*/  IADD3 R236, P2, R236, UR17, RZ ;  /* 0x00000011ecec7c10 */ /* 0x000fe4000ff5e0ff */
[----:B------:R-:W-:Y:S02]  /*9770*/  IADD3.X R231, R231, UR4, RZ, P5, !PT ;  /* 0x00000004e7e77c10 */ /* 0x000fe4000affe4ff */
[----:B------:R-:W-:Y:S02]  /*9780*/  IADD3 R246, P5, R246, UR17, RZ ;  /* 0x00000011f6f67c10 */ /* 0x000fe4000ffbe0ff */
[----:B------:R-:W-:-:S02]  /*9790*/  IADD3.X R233, R233, UR4, RZ, P3, !PT ;  /* 0x00000004e9e97c10 */ /* 0x000fc40009ffe4ff */
[----:B------:R-:W-:Y:S02]  /*97a0*/  IADD3 R248, P3, R248, UR17, RZ ;  /* 0x00000011f8f87c10 */ /* 0x000fe4000ff7e0ff */
[----:B------:R-:W-:Y:S02]  /*97b0*/  IADD3.X R217, R217, UR4, RZ, P1, !PT ;  /* 0x00000004d9d97c10 */ /* 0x000fe40008ffe4ff */
[----:B------:R-:W-:Y:S02]  /*97c0*/  IADD3 R238, P1, R238, UR17, RZ ;  /* 0x00000011eeee7c10 */ /* 0x000fe4000ff3e0ff */
[----:B------:R-:W-:Y:S02]  /*97d0*/  IADD3.X R235, R235, UR4, RZ, P2, !PT ;  /* 0x00000004ebeb7c10 */ /* 0x000fe400097fe4ff */
[----:B------:R-:W-:Y:S01]  /*97e0*/  IADD3 R250, P2, R250, UR17, RZ ;  /* 0x00000011fafa7c10 */ /* 0x000fe2000ff5e0ff */
[----:B------:R-:W-:Y:S01]  /*97f0*/  UMOV UR22, UR6 ;  /* 0x0000000600167c82 */ /* 0x000fe20008000000 */
[----:B------:R-:W-:Y:S01]  /*9800*/  IADD3.X R245, R245, UR4, RZ, P5, !PT ;  /* 0x00000004f5f57c10 */ /* 0x000fe2000affe4ff */
[----:B------:R-:W-:Y:S01]  /*9810*/  UMOV UR23, UR7 ;  /* 0x0000000700177c82 */ /* 0x000fe20008000000 */
[----:B----4-:R-:W-:Y:S01]  /*9820*/  IADD3 R204, P5, R204, UR17, RZ ;  /* 0x00000011cccc7c10 */ /* 0x010fe2000ffbe0ff */
[----:B------:R-:W-:Y:S01]  /*9830*/  QGMMA.64x128x32.F32.E5M2.E5M2 R88, gdesc[UR8], R88 ;  /* 0x01e00000085879f3 */ /* 0x000fe20008703858 */
[----:B------:R-:W-:-:S02]  /*9840*/  IADD3.X R237, R237, UR4, RZ, P1, !PT ;  /* 0x00000004eded7c10 */ /* 0x000fc40008ffe4ff */
[----:B------:R-:W-:Y:S01]  /*9850*/  IADD3 R252, P1, R252, UR17, RZ ;  /* 0x00000011fcfc7c10 */ /* 0x000fe2000ff3e0ff */
[----:B------:R-:W-:Y:S01]  /*9860*/  STL [R1+0x1c], R204 ;  /* 0x00001ccc01007387 */ /* 0x000fe20000100800 */
[----:B------:R-:W-:-:S07]  /*9870*/  IADD3.X R2, R2, UR4, RZ, P0, !PT ;  /* 0x0000000402027c10 */ /* 0x000fce00087fe4ff */
[----:B------:R-:W-:Y:S01]  /*9880*/  QGMMA.64x128x32.F32.E5M2.E5M2 R24, gdesc[UR20], R24 ;  /* 0x01e00000141879f3 */ /* 0x000fe20008703818 */
[----:B---3--:R-:W-:Y:S02]  /*9890*/  IADD3 R20, P0, R20, UR17, RZ ;  /* 0x0000001114147c10 */ /* 0x008fe4000ff1e0ff */
[----:B--2---:R-:W-:Y:S02]  /*98a0*/  IADD3.X R206, R206, UR4, RZ, P4, !PT ;  /* 0x00000004cece7c10 */ /* 0x004fe4000a7fe4ff */
[----:B------:R-:W-:Y:S02]  /*98b0*/  IADD3 R19, P4, R19, UR17, RZ ;  /* 0x0000001113137c10 */ /* 0x000fe4000ff9e0ff */
[----:B------:R-:W-:Y:S02]  /*98c0*/  IADD3.X R21, R21, UR4, RZ, P6, !PT ;  /* 0x0000000415157c10 */ /* 0x000fe4000b7fe4ff */
[----:B------:R-:W-:Y:S02]  /*98d0*/  IADD3 R22, P6, R22, UR17, RZ ;  /* 0x0000001116167c10 */ /* 0x000fe4000ffde0ff */
[----:B------:R-:W-:-:S02]  /*98e0*/  IADD3.X R23, R23, UR4, RZ, P5, !PT ;  /* 0x0000000417177c10 */ /* 0x000fc4000affe4ff */
[----:B------:R-:W-:Y:S02]  /*98f0*/  IADD3 R209, P5, R209, UR17, RZ ;  /* 0x00000011d1d17c10 */ /* 0x000fe4000ffbe0ff */
[----:B------:R-:W-:Y:S02]  /*9900*/  IADD3.X R247, R247, UR4, RZ, P3, !PT ;  /* 0x00000004f7f77c10 */ /* 0x000fe40009ffe4ff */
[----:B------:R-:W-:-:S05]  /*9910*/  IADD3 R208, P3, R208, UR17, RZ ;  /* 0x00000011d0d07c10 */ /* 0x000fca000ff7e0ff */
[----:B------:R0:W-:Y:S01]  /*9920*/  STL [R1+0x24], R208 ;  /* 0x000024d001007387 */ /* 0x0001e20000100800 */
[----:B------:R-:W-:Y:S02]  /*9930*/  IADD3.X R249, R249, UR4, RZ, P2, !PT ;  /* 0x00000004f9f97c10 */ /* 0x000fe400097fe4ff */
[----:B------:R-:W-:Y:S01]  /*9940*/  IADD3 R205, P2, R205, UR17, RZ ;  /* 0x00000011cdcd7c10 */ /* 0x000fe2000ff5e0ff */
[----:B0-----:R-:W2:Y:S04]  /*9950*/  LDL.LU R208, [R1+0x64] ;  /* 0x0000640001d07983 */ /* 0x001ea80000300800 */
[----:B------:R-:W3:Y:S04]  /*9960*/  LDL.LU R204, [R1+0x30] ;  /* 0x0000300001cc7983 */ /* 0x000ee80000300800 */
[----:B------:R0:W-:Y:S01]  /*9970*/  STL [R1+0x2c], R205 ;  /* 0x00002ccd01007387 */ /* 0x0001e20000100800 */
[----:B------:R-:W-:-:S02]  /*9980*/  IADD3.X R251, R251, UR4, RZ, P1, !PT ;  /* 0x00000004fbfb7c10 */ /* 0x000fc40008ffe4ff */
[----:B------:R-:W-:Y:S01]  /*9990*/  IADD3 R184, P1, R184, UR17, RZ ;  /* 0x00000011b8b87c10 */ /* 0x000fe2000ff3e0ff */
[----:B0-----:R-:W4:Y:S04]  /*99a0*/  LDL.LU R205, [R1+0x6c] ;  /* 0x00006c0001cd7983 */ /* 0x001f280000300800 */
[----:B------:R0:W-:Y:S01]  /*99b0*/  STL [R1], R2 ;  /* 0x0000000201007387 */ /* 0x0001e20000100800 */
[----:B------:R-:W-:-:S03]  /*99c0*/  IADD3.X R5, R5, UR4, RZ, P3, !PT ;  /* 0x0000000405057c10 */ /* 0x000fc60009ffe4ff */
[----:B0-----:R-:W4:Y:S04]  /*99d0*/  LDL.LU R2, [R1+0x1a8] ;  /* 0x0001a80001027983 */ /* 0x001f280000300800 */
[----:B------:R-:W-:Y:S04]  /*99e0*/  STL [R1+0x34], R184 ;  /* 0x000034b801007387 */ /* 0x000fe80000100800 */
[----:B------:R0:W-:Y:S04]  /*99f0*/  STL [R1+0x8], R206 ;  /* 0x000008ce01007387 */ /* 0x0001e80000100800 */
[----:B0-----:R-:W4:Y:S04]  /*9a00*/  LDL.LU R206, [R1+0x38] ;  /* 0x0000380001ce7983 */ /* 0x001f280000300800 */
[----:B------:R-:W-:Y:S04]  /*9a10*/  STL [R1+0x3c], R20 ;  /* 0x00003c1401007387 */ /* 0x000fe80000100800 */
[----:B------:R0:W-:Y:S04]  /*9a20*/  STL [R1+0x44], R19 ;  /* 0x0000441301007387 */ /* 0x0001e80000100800 */
[----:B0-----:R-:W4:Y:S04]  /*9a30*/  LDL.LU R19, [R1+0x74] ;  /* 0x0000740001137983 */ /* 0x001f280000300800 */
[----:B------:R-:W-:Y:S04]  /*9a40*/  STL [R1+0x10], R21 ;  /* 0x0000101501007387 */ /* 0x000fe80000100800 */
[----:B------:R-:W-:Y:S04]  /*9a50*/  STL [R1+0x4c], R22 ;  /* 0x00004c1601007387 */ /* 0x000fe80000100800 */
[----:B------:R0:W-:Y:S04]  /*9a60*/  STL [R1+0x20], R5 ;  /* 0x0000200501007387 */ /* 0x0001e80000100800 */
[----:B------:R-:W-:Y:S04]  /*9a70*/  STL [R1+0x18], R23 ;  /* 0x0000181701007387 */ /* 0x000fe80000100800 */
[----:B0-----:R-:W4:Y:S04]  /*9a80*/  LDL.LU R5, [R1+0x1a4] ;  /* 0x0001a40001057983 */ /* 0x001f280000300800 */
[----:B------:R0:W-:Y:S04]  /*9a90*/  STL [R1+0x54], R209 ;  /* 0x000054d101007387 */ /* 0x0001e80000100800 */
[----:B------:R-:W4:Y:S04]  /*9aa0*/  LDL.LU R166, [R1+0x7c] ;  /* 0x00007c0001a67983 */ /* 0x000f280000300800 */
[----:B------:R-:W4:Y:S04]  /*9ab0*/  LDL.LU R165, [R1+0x48] ;  /* 0x0000480001a57983 */ /* 0x000f280000300800 */
[----:B------:R-:W4:Y:S04]  /*9ac0*/  LDL.LU R164, [R1+0x84] ;  /* 0x0000840001a47983 */ /* 0x000f280000300800 */
[----:B------:R-:W4:Y:S04]  /*9ad0*/  LDL.LU R168, [R1+0x50] ;  /* 0x0000500001a87983 */ /* 0x000f280000300800 */
[----:B------:R-:W4:Y:S04]  /*9ae0*/  LDL.LU R192, [R1+0x8c] ;  /* 0x00008c0001c07983 */ /* 0x000f280000300800 */
[----:B------:R-:W4:Y:S04]  /*9af0*/  LDL.LU R189, [R1+0x58] ;  /* 0x0000580001bd7983 */ /* 0x000f280000300800 */
[----:B0-----:R-:W4:Y:S01]  /*9b00*/  LDL.LU R209, [R1+0x94] ;  /* 0x0000940001d17983 */ /* 0x001f220000300800 */
[----:B------:R-:W-:-:S02]  /*9b10*/  IADD3 R207, P3, R207, UR17, RZ ;  /* 0x00000011cfcf7c10 */ /* 0x000fc4000ff7e0ff */
[----:B------:R-:W-:Y:S01]  /*9b20*/  IADD3.X R210, R210, UR4, RZ, P2, !PT ;  /* 0x00000004d2d27c10 */ /* 0x000fe200097fe4ff */
[----:B------:R-:W4:Y:S04]  /*9b30*/  LDL.LU R188, [R1+0x9c] ;  /* 0x00009c0001bc7983 */ /* 0x000f280000300800 */
[----:B------:R-:W4:Y:S04]  /*9b40*/  LDL.LU R187, [R1+0x68] ;  /* 0x0000680001bb7983 */ /* 0x000f280000300800 */
[----:B------:R-:W-:Y:S04]  /*9b50*/  STL [R1+0x5c], R207 ;  /* 0x00005ccf01007387 */ /* 0x000fe80000100800 */
[----:B------:R-:W4:Y:S04]  /*9b60*/  LDL.LU R186, [R1+0xa4] ;  /* 0x0000a40001ba7983 */ /* 0x000f280000300800 */
[----:B------:R0:W-:Y:S04]  /*9b70*/  STL [R1+0x28], R210 ;  /* 0x000028d201007387 */ /* 0x0001e80000100800 */
[----:B------:R-:W4:Y:S04]  /*9b80*/  LDL.LU R185, [R1+0x70] ;  /* 0x0000700001b97983 */ /* 0x000f280000300800 */
[----:B------:R-:W4:Y:S04]  /*9b90*/  LDL.LU R184, [R1+0xac] ;  /* 0x0000ac0001b87983 */ /* 0x000f280000300800 */
[----:B0-----:R-:W4:Y:S01]  /*9ba0*/  LDL.LU R210, [R1+0x78] ;  /* 0x0000780001d27983 */ /* 0x001f220000300800 */
[----:B--2---:R-:W-:-:S02]  /*9bb0*/  IADD3 R208, P2, R208, UR17, RZ ;  /* 0x00000011d0d07c10 */ /* 0x004fc4000ff5e0ff */
[----:B---3--:R-:W-:-:S03]  /*9bc0*/  IADD3.X R204, R204, UR4, RZ, P1, !PT ;  /* 0x00000004cccc7c10 */ /* 0x008fc60008ffe4ff */
[----:B------:R0:W-:Y:S04]  /*9bd0*/  STL [R1+0x64], R208 ;  /* 0x000064d001007387 */ /* 0x0001e80000100800 */
[----:B0-----:R-:W2:Y:S01]  /*9be0*/  LDL.LU R208, [R1+0xb4] ;  /* 0x0000b40001d07983 */ /* 0x001ea20000300800 */
[----:B----4-:R-:W-:-:S03]  /*9bf0*/  IADD3 R205, P1, R205, UR17, RZ ;  /* 0x00000011cdcd7c10 */ /* 0x010fc6000ff3e0ff */
[----:B------:R-:W3:Y:S04]  /*9c00*/  LDL.LU R20, [R1+0xbc] ;  /* 0x0000bc0001147983 */ /* 0x000ee80000300800 */
[----:B------:R-:W4:Y:S04]  /*9c10*/  LDL.LU R21, [R1+0x88] ;  /* 0x0000880001157983 */ /* 0x000f280000300800 */
[----:B------:R-:W-:Y:S04]  /*9c20*/  STL [R1+0x30], R204 ;  /* 0x000030cc01007387 */ /* 0x000fe80000100800 */
[----:B------:R-:W3:Y:S01]  /*9c30*/  LDL.LU R22, [R1+0xc4] ;  /* 0x0000c40001167983 */ /* 0x000ee20000300800 */
[----:B------:R-:W-:-:S03]  /*9c40*/  IADD3.X R2, R2, UR4, RZ, P4, !PT ;  /* 0x0000000402027c10 */ /* 0x000fc6000a7fe4ff */
[----:B------:R0:W-:Y:S04]  /*9c50*/  STL [R1+0x6c], R205 ;  /* 0x00006ccd01007387 */ /* 0x0001e80000100800 */
[----:B0-----:R-:W3:Y:S01]  /*9c60*/  LDL.LU R205, [R1+0x90] ;  /* 0x0000900001cd7983 */ /* 0x001ee20000300800 */
[----:B------:R-:W-:-:S05]  /*9c70*/  IADD3.X R206, R206, UR4, RZ, P0, !PT ;  /* 0x00000004cece7c10 */ /* 0x000fca00087fe4ff */
[----:B------:R0:W-:Y:S04]  /*9c80*/  STL [R1+0x38], R206 ;  /* 0x000038ce01007387 */ /* 0x0001e80000100800 */
[----:B0-----:R-:W3:Y:S01]  /*9c90*/  LDL.LU R206, [R1+0xcc] ;  /* 0x0000cc0001ce7983 */ /* 0x001ee20000300800 */
[----:B------:R-:W-:-:S03]  /*9ca0*/  IADD3 R19, P0, R19, UR17, RZ ;  /* 0x0000001113137c10 */ /* 0x000fc6000ff1e0ff */
[----:B------:R-:W3:Y:S04]  /*9cb0*/  LDL.LU R23, [R1+0x98] ;  /* 0x0000980001177983 */ /* 0x000ee80000300800 */
[----:B------:R-:W3:Y:S04]  /*9cc0*/  LDL.LU R207, [R1+0xd4] ;  /* 0x0000d40001cf7983 */ /* 0x000ee80000300800 */
[----:B------:R-:W-:Y:S04]  /*9cd0*/  STL [R1+0x74], R19 ;  /* 0x0000741301007387 */ /* 0x000fe80000100800 */
[----:B------:R0:W-:Y:S04]  /*9ce0*/  STL [R1+0x40], R2 ;  /* 0x0000400201007387 */ /* 0x0001e80000100800 */
[----:B0-----:R-:W3:Y:S04]  /*9cf0*/  LDL.LU R2, [R1+0x1a0] ;  /* 0x0001a00001027983 */ /* 0x001ee80000300800 */
[----:B------:R-:W3:Y:S01]  /*9d00*/  LDL.LU R204, [R1+0xdc] ;  /* 0x0000dc0001cc7983 */ /* 0x000ee20000300800 */
[----:B------:R-:W-:-:S03]  /*9d10*/  IADD3 R166, P4, R166, UR17, RZ ;  /* 0x00000011a6a67c10 */ /* 0x000fc6000ff9e0ff */
[----:B------:R-:W3:Y:S01]  /*9d20*/  LDL.LU R19, [R1+0xa8] ;  /* 0x0000a80001137983 */ /* 0x000ee20000300800 */
[----:B------:R-:W-:-:S03]  /*9d30*/  IADD3.X R165, R165, UR4, RZ, P6, !PT ;  /* 0x00000004a5a57c10 */ /* 0x000fc6000b7fe4ff */
[----:B------:R-:W-:Y:S01]  /*9d40*/  STL [R1+0x7c], R166 ;  /* 0x00007ca601007387 */ /* 0x000fe20000100800 */
[----:B------:R-:W-:-:S03]  /*9d50*/  IADD3 R164, P6, R164, UR17, RZ ;  /* 0x00000011a4a47c10 */ /* 0x000fc6000ffde0ff */
[----:B------:R-:W-:Y:S01]  /*9d60*/  STL [R1+0x48], R165 ;  /* 0x000048a501007387 */ /* 0x000fe20000100800 */
[----:B------:R-:W-:-:S03]  /*9d70*/  IADD3.X R168, R168, UR4, RZ, P5, !PT ;  /* 0x00000004a8a87c10 */ /* 0x000fc6000affe4ff */
[----:B------:R-:W-:Y:S01]  /*9d80*/  STL [R1+0x84], R164 ;  /* 0x000084a401007387 */ /* 0x000fe20000100800 */
[----:B------:R-:W-:Y:S02]  /*9d90*/  IADD3 R192, P5, R192, UR17, RZ ;  /* 0x00000011c0c07c10 */ /* 0x000fe4000ffbe0ff */
[----:B------:R-:W-:Y:S02]  /*9da0*/  IADD3.X R189, R189, UR4, RZ, P3, !PT ;  /* 0x00000004bdbd7c10 */ /* 0x000fe40009ffe4ff */
[----:B------:R-:W-:Y:S01]  /*9db0*/  IADD3 R209, P3, R209, UR17, RZ ;  /* 0x00000011d1d17c10 */ /* 0x000fe2000ff7e0ff */
[----:B------:R-:W-:Y:S01]  /*9dc0*/  STL [R1+0x50], R168 ;  /* 0x000050a801007387 */ /* 0x000fe20000100800 */
[----:B------:R-:W-:-:S03]  /*9dd0*/  IADD3.X R5, R5, UR4, RZ, P2, !PT ;  /* 0x0000000405057c10 */ /* 0x000fc600097fe4ff */
[----:B------:R0:W-:Y:S04]  /*9de0*/  STL [R1+0x94], R209 ;  /* 0x000094d101007387 */ /* 0x0001e80000100800 */
[----:B------:R-:W-:Y:S04]  /*9df0*/  STL [R1+0x8c], R192 ;  /* 0x00008cc001007387 */ /* 0x000fe80000100800 */
[----:B0-----:R-:W3:Y:S04]  /*9e00*/  LDL.LU R209, [R1+0xe4] ;  /* 0x0000e40001d17983 */ /* 0x001ee80000300800 */
[----:B------:R-:W-:Y:S04]  /*9e10*/  STL [R1+0x58], R189 ;  /* 0x000058bd01007387 */ /* 0x000fe80000100800 */
[----:B------:R0:W-:Y:S04]  /*9e20*/  STL [R1+0x60], R5 ;  /* 0x0000600501007387 */ /* 0x0001e80000100800 */
[----:B0-----:R-:W3:Y:S01]  /*9e30*/  LDL.LU R5, [R1+0x19c] ;  /* 0x00019c0001057983 */ /* 0x001ee20000300800 */
[----:B------:R-:W-:-:S02]  /*9e40*/  IADD3 R188, P2, R188, UR17, RZ ;  /* 0x00000011bcbc7c10 */ /* 0x000fc4000ff5e0ff */
[----:B------:R-:W-:Y:S02]  /*9e50*/  IADD3.X R187, R187, UR4, RZ, P1, !PT ;  /* 0x00000004bbbb7c10 */ /* 0x000fe40008ffe4ff */
[----:B------:R-:W-:Y:S02]  /*9e60*/  IADD3 R186, P1, R186, UR17, RZ ;  /* 0x00000011baba7c10 */ /* 0x000fe4000ff3e0ff */
[----:B------:R-:W-:Y:S01]  /*9e70*/  IADD3.X R210, R210, UR4, RZ, P4, !PT ;  /* 0x00000004d2d27c10 */ /* 0x000fe2000a7fe4ff */
[----:B------:R-:W-:Y:S01]  /*9e80*/  STL [R1+0x9c], R188 ;  /* 0x00009cbc01007387 */ /* 0x000fe20000100800 */
[----:B------:R-:W-:Y:S02]  /*9e90*/  IADD3.X R185, R185, UR4, RZ, P0, !PT ;  /* 0x00000004b9b97c10 */ /* 0x000fe400087fe4ff */
[----:B------:R-:W-:Y:S01]  /*9ea0*/  IADD3 R184, P0, R184, UR17, RZ ;  /* 0x00000011b8b87c10 */ /* 0x000fe2000ff1e0ff */
[----:B------:R-:W-:Y:S04]  /*9eb0*/  STL [R1+0x68], R187 ;  /* 0x000068bb01007387 */ /* 0x000fe80000100800 */
[----:B------:R-:W-:Y:S04]  /*9ec0*/  STL [R1+0xa4], R186 ;  /* 0x0000a4ba01007387 */ /* 0x000fe80000100800 */
[----:B------:R0:W-:Y:S04]  /*9ed0*/  STL [R1+0x78], R210 ;  /* 0x000078d201007387 */ /* 0x0001e80000100800 */
[----:B------:R-:W-:Y:S04]  /*9ee0*/  STL [R1+0x70], R185 ;  /* 0x000070b901007387 */ /* 0x000fe80000100800 */
[----:B0-----:R-:W3:Y:S04]  /*9ef0*/  LDL.LU R210, [R1+0xb0] ;  /* 0x0000b00001d27983 */ /* 0x001ee80000300800 */
[----:B------:R-:W-:Y:S01]  /*9f00*/  STL [R1+0xac], R184 ;  /* 0x0000acb801007387 */ /* 0x000fe20000100800 */
[----:B--2---:R-:W-:-:S02]  /*9f10*/  IADD3 R208, P4, R208, UR17, RZ ;  /* 0x00000011d0d07c10 */ /* 0x004fc4000ff9e0ff */
[----:B----4-:R-:W-:Y:S02]  /*9f20*/  IADD3.X R21, R21, UR4, RZ, P5, !PT ;  /* 0x0000000415157c10 */ /* 0x010fe4000affe4ff */
[----:B---3--:R-:W-:Y:S02]  /*9f30*/  IADD3 R22, P5, R22, UR17, RZ ;  /* 0x0000001116167c10 */ /* 0x008fe4000ffbe0ff */
[----:B------:R-:W-:Y:S02]  /*9f40*/  IADD3.X R205, R205, UR4, RZ, P3, !PT ;  /* 0x00000004cdcd7c10 */ /* 0x000fe40009ffe4ff */
[----:B------:R-:W-:Y:S02]  /*9f50*/  IADD3 R206, P3, R206, UR17, RZ ;  /* 0x00000011cece7c10 */ /* 0x000fe4000ff7e0ff */
[----:B------:R-:W-:Y:S02]  /*9f60*/  IADD3.X R23, R23, UR4, RZ, P2, !PT ;  /* 0x0000000417177c10 */ /* 0x000fe400097fe4ff */
[----:B------:R-:W-:-:S02]  /*9f70*/  IADD3 R207, P2, R207, UR17, RZ ;  /* 0x00000011cfcf7c10 */ /* 0x000fc4000ff5e0ff */
[----:B------:R-:W-:Y:S02]  /*9f80*/  IADD3.X R2, R2, UR4, RZ, P6, !PT ;  /* 0x0000000402027c10 */ /* 0x000fe4000b7fe4ff */
[----:B------:R-:W-:-:S03]  /*9f90*/  IADD3 R20, P6, R20, UR17, RZ ;  /* 0x0000001114147c10 */ /* 0x000fc6000ffde0ff */
[----:B------:R0:W-:Y:S04]  /*9fa0*/  STL [R1+0x80], R2 ;  /* 0x0000800201007387 */ /* 0x0001e80000100800 */
[----:B0-----:R-:W2:Y:S04]  /*9fb0*/  LDL.LU R2, [R1+0x198] ;  /* 0x0001980001027983 */ /* 0x001ea80000300800 */
[----:B------:R0:W-:Y:S04]  /*9fc0*/  STL [R1+0xb4], R208 ;  /* 0x0000b4d001007387 */ /* 0x0001e80000100800 */
[----:B0-----:R-:W3:Y:S04]  /*9fd0*/  LDL.LU R208, [R1+0xec] ;  /* 0x0000ec0001d07983 */ /* 0x001ee80000300800 */
[----:B------:R-:W-:Y:S04]  /*9fe0*/  STL [R1+0xbc], R20 ;  /* 0x0000bc1401007387 */ /* 0x000fe80000100800 */
[----:B------:R0:W-:Y:S04]  /*9ff0*/  STL [R1+0x90], R205 ;  /* 0x000090cd01007387 */ /* 0x0001e80000100800 */
[----:B------:R-:W-:Y:S04]  /*a000*/  STL [R1+0x88], R21 ;  /* 0x0000881501007387 */ /* 0x000fe80000100800 */
[----:B0-----:R-:W4:Y:S04]  /*a010*/  LDL.LU R205, [R1+0xb8] ;  /* 0x0000b80001cd7983 */ /* 0x001f280000300800 */
[----:B------:R-:W-:Y:S04]  /*a020*/  STL [R1+0xc4], R22 ;  /* 0x0000c41601007387 */ /* 0x000fe80000100800 */
[----:B------:R0:W-:Y:S01]  /*a030*/  STL [R1+0xcc], R206 ;  /* 0x0000ccce01007387 */ /* 0x0001e20000100800 */
[----:B------:R-:W-:-:S02]  /*a040*/  IADD3.X R19, R19, UR4, RZ, P0, !PT ;  /* 0x0000000413137c10 */ /* 0x000fc400087fe4ff */
[----:B------:R-:W-:Y:S01]  /*a050*/  IADD3.X R5, R5, UR4, RZ, P1, !PT ;  /* 0x0000000405057c10 */ /* 0x000fe20008ffe4ff */
[----:B0-----:R-:W4:Y:S01]  /*a060*/  LDL.LU R206, [R1+0xf4] ;  /* 0x0000f40001ce7983 */ /* 0x001f220000300800 */
[----:B------:R-:W-:-:S03]  /*a070*/  IADD3 R204, P1, R204, UR17, RZ ;  /* 0x00000011cccc7c10 */ /* 0x000fc6000ff3e0ff */
[----:B------:R0:W-:Y:S04]  /*a080*/  STL [R1+0xa0], R5 ;  /* 0x0000a00501007387 */ /* 0x0001e80000100800 */
[----:B------:R1:W-:Y:S04]  /*a090*/  STL [R1+0x98], R23 ;  /* 0x0000981701007387 */ /* 0x0003e80000100800 */
[----:B0-----:R-:W4:Y:S04]  /*a0a0*/  LDL.LU R5, [R1+0x194] ;  /* 0x0001940001057983 */ /* 0x001f280000300800 */
[----:B------:R0:W-:Y:S04]  /*a0b0*/  STL [R1+0xd4], R207 ;  /* 0x0000d4cf01007387 */ /* 0x0001e80000100800 */
[----:B------:R-:W4:Y:S04]  /*a0c0*/  LDL.LU R169, [R1+0xfc] ;  /* 0x0000fc0001a97983 */ /* 0x000f280000300800 */
[----:B------:R-:W4:Y:S04]  /*a0d0*/  LDL.LU R167, [R1+0xc8] ;  /* 0x0000c80001a77983 */ /* 0x000f280000300800 */
[----:B------:R0:W-:Y:S04]  /*a0e0*/  STL [R1+0xdc], R204 ;  /* 0x0000dccc01007387 */ /* 0x0001e80000100800 */
[----:B------:R-:W4:Y:S04]  /*a0f0*/  LDL.LU R166, [R1+0x104] ;  /* 0x0001040001a67983 */ /* 0x000f280000300800 */
[----:B------:R3:W-:Y:S04]  /*a100*/  STL [R1+0xa8], R19 ;  /* 0x0000a81301007387 */ /* 0x0007e80000100800 */
[----:B------:R-:W4:Y:S04]  /*a110*/  LDL.LU R165, [R1+0xd0] ;  /* 0x0000d00001a57983 */ /* 0x000f280000300800 */
[----:B------:R-:W4:Y:S04]  /*a120*/  LDL.LU R164, [R1+0x10c] ;  /* 0x00010c0001a47983 */ /* 0x000f280000300800 */
[----:B------:R-:W4:Y:S01]  /*a130*/  LDL.LU R168, [R1+0xd8] ;  /* 0x0000d80001a87983 */ /* 0x000f220000300800 */
[----:B------:R-:W-:-:S03]  /*a140*/  IADD3 R209, P0, R209, UR17, RZ ;  /* 0x00000011d1d17c10 */ /* 0x000fc6000ff1e0ff */
[----:B------:R-:W4:Y:S04]  /*a150*/  LDL.LU R192, [R1+0x114] ;  /* 0x0001140001c07983 */ /* 0x000f280000300800 */
[----:B------:R-:W4:Y:S04]  /*a160*/  LDL.LU R189, [R1+0x11c] ;  /* 0x00011c0001bd7983 */ /* 0x000f280000300800 */
[----:B------:R-:W4:Y:S01]  /*a170*/  LDL.LU R188, [R1+0xe8] ;  /* 0x0000e80001bc7983 */ /* 0x000f220000300800 */
[----:B------:R-:W-:-:S03]  /*a180*/  IADD3.X R210, R210, UR4, RZ, P4, !PT ;  /* 0x00000004d2d27c10 */ /* 0x000fc6000a7fe4ff */
[----:B------:R-:W4:Y:S04]  /*a190*/  LDL.LU R187, [R1+0x124] ;  /* 0x0001240001bb7983 */ /* 0x000f280000300800 */
[----:B------:R3:W-:Y:S04]  /*a1a0*/  STL [R1+0xe4], R209 ;  /* 0x0000e4d101007387 */ /* 0x0007e80000100800 */
[----:B------:R-:W4:Y:S04]  /*a1b0*/  LDL.LU R186, [R1+0xf0] ;  /* 0x0000f00001ba7983 */ /* 0x000f280000300800 */
[----:B------:R-:W4:Y:S04]  /*a1c0*/  LDL.LU R185, [R1+0x12c] ;  /* 0x00012c0001b97983 */ /* 0x000f280000300800 */
[----:B------:R-:W4:Y:S04]  /*a1d0*/  LDL.LU R184, [R1+0xf8] ;  /* 0x0000f80001b87983 */ /* 0x000f280000300800 */
[----:B------:R-:W4:Y:S04]  /*a1e0*/  LDL.LU R20, [R1+0x134] ;  /* 0x0001340001147983 */ /* 0x000f280000300800 */
[----:B------:R-:W4:Y:S04]  /*a1f0*/  LDL.LU R21, [R1+0x13c] ;  /* 0x00013c0001157983 */ /* 0x000f280000300800 */
[----:B------:R-:W4:Y:S04]  /*a200*/  LDL.LU R22, [R1+0x108] ;  /* 0x0001080001167983 */ /* 0x000f280000300800 */
[----:B------:R-:W-:Y:S04]  /*a210*/  STL [R1+0xb0], R210 ;  /* 0x0000b0d201007387 */ /* 0x000fe80000100800 */
[----:B-1----:R-:W4:Y:S04]  /*a220*/  LDL.LU R23, [R1+0x110] ;  /* 0x0001100001177983 */ /* 0x002f280000300800 */
[----:B0-----:R-:W4:Y:S04]  /*a230*/  LDL.LU R207, [R1+0x14c] ;  /* 0x00014c0001cf7983 */ /* 0x001f280000300800 */
[----:B------:R-:W4:Y:S01]  /*a240*/  LDL.LU R204, [R1+0x118] ;  /* 0x0001180001cc7983 */ /* 0x000f220000300800 */
[----:B--2---:R-:W-:-:S02]  /*a250*/  IADD3.X R2, R2, UR4, RZ, P5, !PT ;  /* 0x0000000402027c10 */ /* 0x004fc4000affe4ff */
[----:B---3--:R-:W-:-:S05]  /*a260*/  IADD3 R208, P4, R208, UR17, RZ ;  /* 0x00000011d0d07c10 */ /* 0x008fca000ff9e0ff */
[----:B------:R-:W-:Y:S04]  /*a270*/  STL [R1+0xec], R208 ;  /* 0x0000ecd001007387 */ /* 0x000fe80000100800 */
[----:B------:R-:W2:Y:S04]  /*a280*/  LDL.LU R19, [R1+0x154] ;  /* 0x0001540001137983 */ /* 0x000ea80000300800 */
[----:B------:R-:W3:Y:S01]  /*a290*/  LDL.LU R209, [R1+0x15c] ;  /* 0x00015c0001d17983 */ /* 0x000ee20000300800 */
[----:B----4-:R-:W-:-:S05]  /*a2a0*/  IADD3.X R205, R205, UR4, RZ, P6, !PT ;  /* 0x00000004cdcd7c10 */ /* 0x010fca000b7fe4ff */
[----:B------:R-:W-:Y:S04]  /*a2b0*/  STL [R1+0xb8], R205 ;  /* 0x0000b8cd01007387 */ /* 0x000fe80000100800 */
[----:B------:R0:W-:Y:S01]  /*a2c0*/  STL [R1+0xc0], R2 ;  /* 0x0000c00201007387 */ /* 0x0001e20000100800 */
[----:B------:R-:W-:-:S03]  /*a2d0*/  IADD3 R206, P6, R206, UR17, RZ ;  /* 0x00000011cece7c10 */ /* 0x000fc6000ffde0ff */
[----:B0-----:R-:W4:Y:S04]  /*a2e0*/  LDL.LU R2, [R1+0x190] ;  /* 0x0001900001027983 */ /* 0x001f280000300800 */
[----:B------:R0:W-:Y:S04]  /*a2f0*/  STL [R1+0xf4], R206 ;  /* 0x0000f4ce01007387 */ /* 0x0001e80000100800 */
[----:B------:R-:W3:Y:S04]  /*a300*/  LDL.LU R210, [R1+0x130] ;  /* 0x0001300001d27983 */ /* 0x000ee80000300800 */
[----:B------:R-:W3:Y:S01]  /*a310*/  LDL.LU R208, [R1+0x138] ;  /* 0x0001380001d07983 */ /* 0x000ee20000300800 */
[----:B------:R-:W-:-:S03]  /*a320*/  IADD3.X R5, R5, UR4, RZ, P0, !PT ;  /* 0x0000000405057c10 */ /* 0x000fc600087fe4ff */
[----:B------:R-:W3:Y:S04]  /*a330*/  LDL.LU R205, [R1+0x140] ;  /* 0x0001400001cd7983 */ /* 0x000ee80000300800 */
[----:B0-----:R-:W3:Y:S01]  /*a340*/  LDL.LU R206, [R1+0x148] ;  /* 0x0001480001ce7983 */ /* 0x001ee20000300800 */
[----:B------:R-:W-:Y:S02]  /*a350*/  IADD3 R169, P5, R169, UR17, RZ ;  /* 0x00000011a9a97c10 */ /* 0x000fe4000ffbe0ff */
[----:B------:R-:W-:-:S03]  /*a360*/  IADD3.X R167, R167, UR4, RZ, P3, !PT ;  /* 0x00000004a7a77c10 */ /* 0x000fc60009ffe4ff */
[----:B------:R-:W-:Y:S01]  /*a370*/  STL [R1+0xfc], R169 ;  /* 0x0000fca901007387 */ /* 0x000fe20000100800 */
[----:B------:R-:W-:-:S03]  /*a380*/  IADD3 R166, P3, R166, UR17, RZ ;  /* 0x00000011a6a67c10 */ /* 0x000fc6000ff7e0ff */
[----:B------:R-:W-:Y:S01]  /*a390*/  STL [R1+0xc8], R167 ;  /* 0x0000c8a701007387 */ /* 0x000fe20000100800 */
[----:B------:R-:W-:-:S03]  /*a3a0*/  IADD3.X R165, R165, UR4, RZ, P2, !PT ;  /* 0x00000004a5a57c10 */ /* 0x000fc600097fe4ff */
[----:B------:R-:W-:Y:S01]  /*a3b0*/  STL [R1+0x104], R166 ;  /* 0x000104a601007387 */ /* 0x000fe20000100800 */
[----:B------:R-:W-:-:S03]  /*a3c0*/  IADD3 R164, P2, R164, UR17, RZ ;  /* 0x00000011a4a47c10 */ /* 0x000fc6000ff5e0ff */
[----:B------:R-:W-:Y:S01]  /*a3d0*/  STL [R1+0xd0], R165 ;  /* 0x0000d0a501007387 */ /* 0x000fe20000100800 */
[----:B------:R-:W-:-:S03]  /*a3e0*/  IADD3.X R168, R168, UR4, RZ, P1, !PT ;  /* 0x00000004a8a87c10 */ /* 0x000fc60008ffe4ff */
[----:B------:R-:W-:Y:S04]  /*a3f0*/  STL [R1+0x10c], R164 ;  /* 0x00010ca401007387 */ /* 0x000fe80000100800 */
[----:B------:R0:W-:Y:S04]  /*a400*/  STL [R1+0xe0], R5 ;  /* 0x0000e00501007387 */ /* 0x0001e80000100800 */
[----:B------:R-:W-:Y:S04]  /*a410*/  STL [R1+0xd8], R168 ;  /* 0x0000d8a801007387 */ /* 0x000fe80000100800 */
[----:B0-----:R-:W2:Y:S01]  /*a420*/  LDL.LU R5, [R1+0x18c] ;  /* 0x00018c0001057983 */ /* 0x001ea20000300800 */
[----:B------:R-:W-:-:S02]  /*a430*/  IADD3 R192, P1, R192, UR17, RZ ;  /* 0x00000011c0c07c10 */ /* 0x000fc4000ff3e0ff */
[----:B------:R-:W-:Y:S02]  /*a440*/  IADD3 R189, P0, R189, UR17, RZ ;  /* 0x00000011bdbd7c10 */ /* 0x000fe4000ff1e0ff */
[----:B------:R-:W-:Y:S02]  /*a450*/  IADD3.X R188, R188, UR4, RZ, P4, !PT ;  /* 0x00000004bcbc7c10 */ /* 0x000fe4000a7fe4ff */
[----:B------:R-:W-:Y:S01]  /*a460*/  IADD3 R187, P4, R187, UR17, RZ ;  /* 0x00000011bbbb7c10 */ /* 0x000fe2000ff9e0ff */
[----:B------:R-:W-:Y:S01]  /*a470*/  STL [R1+0x114], R192 ;  /* 0x000114c001007387 */ /* 0x000fe20000100800 */
[----:B------:R-:W-:-:S03]  /*a480*/  IADD3.X R186, R186, UR4, RZ, P6, !PT ;  /* 0x00000004baba7c10 */ /* 0x000fc6000b7fe4ff */
[----:B------:R-:W-:Y:S01]  /*a490*/  STL [R1+0x11c], R189 ;  /* 0x00011cbd01007387 */ /* 0x000fe20000100800 */
[----:B------:R-:W-:-:S03]  /*a4a0*/  IADD3 R185, P6, R185, UR17, RZ ;  /* 0x00000011b9b97c10 */ /* 0x000fc6000ffde0ff */
[----:B------:R-:W-:Y:S01]  /*a4b0*/  STL [R1+0xe8], R188 ;  /* 0x0000e8bc01007387 */ /* 0x000fe20000100800 */
[----:B------:R-:W-:-:S03]  /*a4c0*/  IADD3.X R184, R184, UR4, RZ, P5, !PT ;  /* 0x00000004b8b87c10 */ /* 0x000fc6000affe4ff */
[----:B------:R-:W-:Y:S01]  /*a4d0*/  STL [R1+0x124], R187 ;  /* 0x000124bb01007387 */ /* 0x000fe20000100800 */
[----:B------:R-:W-:-:S03]  /*a4e0*/  IADD3 R20, P5, R20, UR17, RZ ;  /* 0x0000001114147c10 */ /* 0x000fc6000ffbe0ff */
[----:B------:R-:W-:Y:S04]  /*a4f0*/  STL [R1+0xf0], R186 ;  /* 0x0000f0ba01007387 */ /* 0x000fe80000100800 */
[----:B------:R-:W-:Y:S01]  /*a500*/  STL [R1+0x12c], R185 ;  /* 0x00012cb901007387 */ /* 0x000fe20000100800 */
[----:B------:R-:W-:Y:S02]  /*a510*/  IADD3.X R22, R22, UR4, RZ, P2, !PT ;  /* 0x0000000416167c10 */ /* 0x000fe400097fe4ff */
[----:B----4-:R-:W-:Y:S02]  /*a520*/  IADD3.X R2, R2, UR4, RZ, P3, !PT ;  /* 0x0000000402027c10 */ /* 0x010fe40009ffe4ff */
[----:B------:R-:W-:-:S03]  /*a530*/  IADD3 R21, P3, R21, UR17, RZ ;  /* 0x0000001115157c10 */ /* 0x000fc6000ff7e0ff */
[----:B------:R0:W-:Y:S04]  /*a540*/  STL [R1+0x100], R2 ;  /* 0x0001000201007387 */ /* 0x0001e80000100800 */
[----:B------:R-:W-:Y:S04]  /*a550*/  STL [R1+0xf8], R184 ;  /* 0x0000f8b801007387 */ /* 0x000fe80000100800 */
[----:B0-----:R-:W4:Y:S04]  /*a560*/  LDL.LU R2, [R1+0x188] ;  /* 0x0001880001027983 */ /* 0x001f280000300800 */
[----:B------:R-:W-:Y:S01]  /*a570*/  STL [R1+0x134], R20 ;  /* 0x0001341401007387 */ /* 0x000fe20000100800 */
[----:B--2---:R-:W-:-:S05]  /*a580*/  IADD3 R5, P2, R5, UR17, RZ ;  /* 0x0000001105057c10 */ /* 0x004fca000ff5e0ff */
[----:B------:R0:W-:Y:S04]  /*a590*/  STL [R1+0x144], R5 ;  /* 0x0001440501007387 */ /* 0x0001e80000100800 */
[----:B------:R-:W-:Y:S04]  /*a5a0*/  STL [R1+0x13c], R21 ;  /* 0x00013c1501007387 */ /* 0x000fe80000100800 */
[----:B0-----:R-:W2:Y:S01]  /*a5b0*/  LDL.LU R5, [R1+0x184] ;  /* 0x0001840001057983 */ /* 0x001ea20000300800 */
[----:B------:R-:W-:Y:S02]  /*a5c0*/  IADD3.X R23, R23, UR4, RZ, P1, !PT ;  /* 0x0000000417177c10 */ /* 0x000fe40008ffe4ff */
[----:B------:R-:W-:Y:S01]  /*a5d0*/  IADD3 R207, P1, R207, UR17, RZ ;  /* 0x00000011cfcf7c10 */ /* 0x000fe2000ff3e0ff */
[----:B------:R-:W-:Y:S01]  /*a5e0*/  STL [R1+0x108], R22 ;  /* 0x0001081601007387 */ /* 0x000fe20000100800 */
[----:B------:R-:W-:-:S02]  /*a5f0*/  IADD3.X R204, R204, UR4, RZ, P0, !PT ;  /* 0x00000004cccc7c10 */ /* 0x000fc400087fe4ff */
[----:B------:R-:W-:Y:S01]  /*a600*/  IADD3 R19, P0, R19, UR17, RZ ;  /* 0x0000001113137c10 */ /* 0x000fe2000ff1e0ff */
[----:B------:R-:W-:Y:S04]  /*a610*/  STL [R1+0x110], R23 ;  /* 0x0001101701007387 */ /* 0x000fe80000100800 */
[----:B------:R-:W-:Y:S01]  /*a620*/  STL [R1+0x14c], R207 ;  /* 0x00014ccf01007387 */ /* 0x000fe20000100800 */
[----:B----4-:R-:W-:-:S05]  /*a630*/  IADD3.X R2, R2, UR4, RZ, P4, !PT ;  /* 0x0000000402027c10 */ /* 0x010fca000a7fe4ff */
[----:B------:R0:W-:Y:S04]  /*a640*/  STL [R1+0x120], R2 ;  /* 0x0001200201007387 */ /* 0x0001e80000100800 */
[----:B------:R-:W-:Y:S04]  /*a650*/  STL [R1+0x118], R204 ;  /* 0x000118cc01007387 */ /* 0x000fe80000100800 */
[----:B0-----:R-:W4:Y:S04]  /*a660*/  LDL.LU R2, [R1+0x180] ;  /* 0x0001800001027983 */ /* 0x001f280000300800 */
[----:B------:R-:W-:Y:S01]  /*a670*/  STL [R1+0x154], R19 ;  /* 0x0001541301007387 */ /* 0x000fe20000100800 */
[----:B--2---:R-:W-:-:S05]  /*a680*/  IADD3.X R5, R5, UR4, RZ, P6, !PT ;  /* 0x0000000405057c10 */ /* 0x004fca000b7fe4ff */
[----:B------:R0:W-:Y:S04]  /*a690*/  STL [R1+0x128], R5 ;  /* 0x0001280501007387 */ /* 0x0001e80000100800 */
[----:B0-----:R-:W2:Y:S01]  /*a6a0*/  LDL.LU R5, [R1+0x17c] ;  /* 0x00017c0001057983 */ /* 0x001ea20000300800 */
[----:B------:R-:W-:Y:S01]  /*a6b0*/  UMOV UR26, UR10 ;  /* 0x0000000a001a7c82 */ /* 0x000fe20008000000 */
[----:B------:R-:W-:Y:S02]  /*a6c0*/  UMOV UR27, UR11 ;  /* 0x0000000b001b7c82 */ /* 0x000fe40008000000 */
[----:B------:R-:W-:Y:S01]  /*a6d0*/  QGMMA.64x128x32.F32.E5M2.E5M2 R24, gdesc[UR24], R24, gsb0 ;  /* 0x01e00000181879f3 */ /* 0x000fe20008003818 */
[----:B---3--:R-:W-:Y:S02]  /*a6e0*/  IADD3 R209, P4, R209, UR17, RZ ;  /* 0x00000011d1d17c10 */ /* 0x008fe4000ff9e0ff */
[----:B------:R-:W-:-:S02]  /*a6f0*/  IADD3.X R210, R210, UR4, RZ, P5, !PT ;  /* 0x00000004d2d27c10 */ /* 0x000fc4000affe4ff */
[----:B------:R-:W-:Y:S01]  /*a700*/  IADD3.X R208, R208, UR4, RZ, P3, !PT ;  /* 0x00000004d0d07c10 */ /* 0x000fe20009ffe4ff */
[----:B------:R-:W-:Y:S01]  /*a710*/  STL [R1+0x15c], R209 ;  /* 0x00015cd101007387 */ /* 0x000fe20000100800 */
[----:B------:R-:W-:Y:S02]  /*a720*/  IADD3.X R205, R205, UR4, RZ, P2, !PT ;  /* 0x00000004cdcd7c10 */ /* 0x000fe400097fe4ff */
[----:B------:R-:W-:Y:S01]  /*a730*/  IADD3.X R206, R206, UR4, RZ, P1, !PT ;  /* 0x00000004cece7c10 */ /* 0x000fe20008ffe4ff */
[----:B------:R-:W-:Y:S04]  /*a740*/  STL [R1+0x130], R210 ;  /* 0x000130d201007387 */ /* 0x000fe80000100800 */
[----:B------:R-:W-:Y:S01]  /*a750*/  STL [R1+0x138], R208 ;  /* 0x000138d001007387 */ /* 0x000fe20000100800 */
[----:B------:R-:W-:-:S05]  /*a760*/  VIADD R12, R12, 0xffffffff ;  /* 0xffffffff0c0c7836 */ /* 0x000fca0000000000 */
[----:B------:R-:W-:Y:S01]  /*a770*/  ISETP.NE.U32.AND P6, PT, R12, RZ, PT ;  /* 0x000000ff0c00720c */ /* 0x000fe20003fc5070 */
[----:B------:R-:W-:Y:S01]  /*a780*/  VIADD R4, R4, 0xffffffc0 ;  /* 0xffffffc004047836 */ /* 0x000fe20000000000 */
[----:B------:R-:W-:Y:S02]  /*a790*/  WARPGROUP.DEPBAR.LE gsb0, 0x0 ;  /* 0x00008000000079c5 */ /* 0x000fe40000010000 */
[----:B----4-:R-:W-:-:S05]  /*a7a0*/  IADD3.X R2, R2, UR4, RZ, P0, !PT ;  /* 0x0000000402027c10 */ /* 0x010fca00087fe4ff */
[----:B------:R0:W-:Y:S04]  /*a7b0*/  STL [R1+0x150], R2 ;  /* 0x0001500201007387 */ /* 0x0001e80000100800 */
[----:B------:R-:W-:Y:S04]  /*a7c0*/  STL [R1+0x140], R205 ;  /* 0x000140cd01007387 */ /* 0x000fe80000100800 */
[----:B0-----:R0:W5:Y:S04]  /*a7d0*/  LDL.LU R2, [R1+0x178] ;  /* 0x0001780001027983 */ /* 0x0011680000300800 */
[----:B------:R-:W-:Y:S01]  /*a7e0*/  STL [R1+0x148], R206 ;  /* 0x000148ce01007387 */ /* 0x000fe20000100800 */
[----:B--2---:R-:W-:-:S05]  /*a7f0*/  IADD3.X R5, R5, UR4, RZ, P4, !PT ;  /* 0x0000000405057c10 */ /* 0x004fca000a7fe4ff */
[----:B------:R1:W-:Y:S02]  /*a800*/  STL [R1+0x158], R5 ;  /* 0x0001580501007387 */ /* 0x0003e40000100800 */
[----:B-1----:R-:W1:Y:S02]  /*a810*/  S2R R5, SR_TID.X ;  /* 0x0000000000057919 */ /* 0x002e640000002100 */
[----:B-1----:R-:W-:Y:S01]  /*a820*/  LOP3.LUT R5, R5, 0x3f, RZ, 0xc0, !PT ;  /* 0x0000003f05057812 */ /* 0x002fe200078ec0ff */
[----:B0-----:R-:W-:Y:S06]  /*a830*/  @P6 BRA `(.L_x_2) ;  /* 0xffffffb000186947 */ /* 0x001fec000383ffff */
.L_x_1:
[----:B------:R-:W2:Y:S01]  /*a840*/  LDL.LU R19, [R1+0x174] ;  /* 0x0001740001137983 */ /* 0x000ea20000300800 */
[----:B------:R-:W-:Y:S01]  /*a850*/  ULDC.64 UR6, c[0x0][0x228] ;  /* 0x00008a0000067ab9 */ /* 0x000fe20000000a00 */
[----:B------:R-:W-:Y:S01]  /*a860*/  ULDC UR5, c[0x0][0x22c] ;  /* 0x00008b0000057ab9 */ /* 0x000fe20000000800 */
[----:B------:R-:W1:Y:S01]  /*a870*/  S2R R18, SR_TID.X ;  /* 0x0000000000127919 */ /* 0x000e620000002100 */
[----:B------:R-:W-:Y:S02]  /*a880*/  F2FP.SATFINITE.E5M2.F32.PACK_AB_MERGE_C R4, R89, R88, RZ ;  /* 0x000000585904723e */ /* 0x000fe400048060ff */
[----:B------:R-:W-:Y:S01]  /*a890*/  F2FP.SATFINITE.E5M2.F32.PACK_AB_MERGE_C R5, R91, R90, RZ ;  /* 0x0000005a5b05723e */ /* 0x000fe200048060ff */
[----:B0-----:R-:W3:Y:S01]  /*a8a0*/  LDL.LU R17, [R1+0x170] ;  /* 0x0001700001117983 */ /* 0x001ee20000300800 */
[----:B------:R-:W-:Y:S01]  /*a8b0*/  F2FP.SATFINITE.E5M2.F32.PACK_AB_MERGE_C R93, R93, R92, RZ ;  /* 0x0000005c5d5d723e */ /* 0x000fe200048060ff */
[C---:B-----5:R-:W-:Y:S01]  /*a8c0*/  VIADD R8, R2.reuse, 0x1 ;  /* 0x0000000102087836 */ /* 0x060fe20000000000 */
[----:B------:R-:W-:Y:S01]  /*a8d0*/  F2FP.SATFINITE.E5M2.F32.PACK_AB_MERGE_C R94, R95, R94, RZ ;  /* 0x0000005e5f5e723e */ /* 0x000fe200048060ff */
[----:B------:R-:W-:Y:S01]  /*a8e0*/  ULDC UR4, c[0x0][0x22c] ;  /* 0x00008b0000047ab9 */ /* 0x000fe20000000800 */
[----:B------:R-:W-:Y:S01]  /*a8f0*/  F2FP.SATFINITE.E5M2.F32.PACK_AB_MERGE_C R6, R25, R24, RZ ;  /* 0x000000181906723e */ /* 0x000fe200048060ff */
[----:B------:R-:W-:Y:S01]  /*a900*/  VIADD R9, R2, 0x3 ;  /* 0x0000000302097836 */ /* 0x000fe20000000000 */
[----:B------:R-:W-:-:S02]  /*a910*/  F2FP.SATFINITE.E5M2.F32.PACK_AB_MERGE_C R7, R27, R26, RZ ;  /* 0x0000001a1b07723e */ /* 0x000fc400048060ff */
[----:B------:R-:W-:Y:S02]  /*a920*/  F2FP.SATFINITE.E5M2.F32.PACK_AB_MERGE_C R29, R29, R28, RZ ;  /* 0x0000001c1d1d723e */ /* 0x000fe400048060ff */
[----:B------:R-:W-:Y:S02]  /*a930*/  F2FP.SATFINITE.E5M2.F32.PACK_AB_MERGE_C R30, R31, R30, RZ ;  /* 0x0000001e1f1e723e */ /* 0x000fe400048060ff */
[----:B------:R-:W-:Y:S02]  /*a940*/  F2FP.SATFINITE.E5M2.F32.PACK_AB_MERGE_C R39, R39, R38, RZ ;  /* 0x000000262727723e */ /* 0x000fe400048060ff */
[----:B------:R-:W-:Y:S02]  /*a950*/  PRMT R4, R4, 0x5410, R93 ;  /* 0x0000541004047816 */ /* 0x000fe4000000005d */
[----:B------:R-:W-:Y:S02]  /*a960*/  PRMT R5, R5, 0x5410, R94 ;  /* 0x0000541005057816 */ /* 0x000fe4000000005e */
[----:B------:R-:W-:-:S02]  /*a970*/  PRMT R6, R6, 0x5410, R29 ;  /* 0x0000541006067816 */ /* 0x000fc4000000001d */
[----:B------:R-:W-:Y:S02]  /*a980*/  PRMT R7, R7, 0x5410, R30 ;  /* 0x0000541007077816 */ /* 0x000fe4000000001e */
[----:B------:R-:W-:Y:S02]  /*a990*/  F2FP.SATFINITE.E5M2.F32.PACK_AB_MERGE_C R98, R99, R98, RZ ;  /* 0x000000626362723e */ /* 0x000fe400048060ff */
[----:B------:R-:W-:Y:S02]  /*a9a0*/  F2FP.SATFINITE.E5M2.F32.PACK_AB_MERGE_C R103, R103, R102, RZ ;  /* 0x000000666767723e */ /* 0x000fe400048060ff */
[----:B------:R-:W-:Y:S01]  /*a9b0*/  F2FP.SATFINITE.E5M2.F32.PACK_AB_MERGE_C R32, R33, R32, RZ ;  /* 0x000000202120723e */ /* 0x000fe200048060ff */
[C---:B-1----:R-:W-:Y:S01]  /*a9c0*/  IMAD.SHL.U32 R0, R18.reuse, 0x10, RZ ;  /* 0x0000001012007824 */ /* 0x042fe200078e00ff */
[----:B------:R-:W-:Y:S01]  /*a9d0*/  F2FP.SATFINITE.E5M2.F32.PACK_AB_MERGE_C R34, R35, R34, RZ ;  /* 0x000000222322723e */ /* 0x000fe200048060ff */
[C---:B------:R-:W-:Y:S01]  /*a9e0*/  IMAD.SHL.U32 R3, R18.reuse, 0x40, RZ ;  /* 0x0000004012037824 */ /* 0x040fe200078e00ff */
[----:B------:R-:W-:-:S02]  /*a9f0*/  LOP3.LUT R18, R18, 0x7f, RZ, 0xc0, !PT ;  /* 0x0000007f12127812 */ /* 0x000fc400078ec0ff */
[----:B------:R-:W-:Y:S02]  /*aa00*/  LOP3.LUT R0, R0, 0xf0, RZ, 0xc0, !PT ;  /* 0x000000f000007812 */ /* 0x000fe400078ec0ff */
[----:B------:R-:W-:Y:S02]  /*aa10*/  LOP3.LUT R3, R3, 0x400, RZ, 0xc0, !PT ;  /* 0x0000040003037812 */ /* 0x000fe400078ec0ff */
[----:B------:R-:W-:Y:S02]  /*aa20*/  F2FP.SATFINITE.E5M2.F32.PACK_AB_MERGE_C R37, R37, R36, RZ ;  /* 0x000000242525723e */ /* 0x000fe400048060ff */
[----:B------:R-:W-:Y:S01]  /*aa30*/  IADD3 R3, R3, UR12, R0 ;  /* 0x0000000c03037c10 */ /* 0x000fe2000fffe000 */
[----:B------:R-:W-:Y:S01]  /*aa40*/  VIADD R0, R2, 0x2 ;  /* 0x0000000202007836 */ /* 0x000fe20000000000 */
[----:B------:R-:W-:Y:S01]  /*aa50*/  LEA R20, R18, UR12, 0x4 ;  /* 0x0000000c12147c11 */ /* 0x000fe2000f8e20ff */
[----:B------:R-:W-:Y:S01]  /*aa60*/  BAR.SYNC.DEFER_BLOCKING 0x0 ;  /* 0x0000000000007b1d */ /* 0x000fe20000010000 */
[----:B------:R-:W-:-:S02]  /*aa70*/  F2FP.SATFINITE.E5M2.F32.PACK_AB_MERGE_C R96, R97, R96, RZ ;  /* 0x000000606160723e */ /* 0x000fc400048060ff */
[----:B------:R-:W-:Y:S02]  /*aa80*/  PRMT R97, R98, 0x5410, R103 ;  /* 0x0000541062617816 */ /* 0x000fe40000000067 */
[----:B------:R-:W-:Y:S02]  /*aa90*/  PRMT R98, R32, 0x5410, R37 ;  /* 0x0000541020627816 */ /* 0x000fe40000000025 */
[----:B------:R-:W-:Y:S02]  /*aaa0*/  PRMT R99, R34, 0x5410, R39 ;  /* 0x0000541022637816 */ /* 0x000fe40000000027 */
[----:B------:R-:W-:Y:S02]  /*aab0*/  F2FP.SATFINITE.E5M2.F32.PACK_AB_MERGE_C R101, R101, R100, RZ ;  /* 0x000000646565723e */ /* 0x000fe400048060ff */
[----:B------:R-:W-:Y:S02]  /*aac0*/  F2FP.SATFINITE.E5M2.F32.PACK_AB_MERGE_C R106, R107, R106, RZ ;  /* 0x0000006a6b6a723e */ /* 0x000fe400048060ff */
[----:B------:R-:W-:-:S02]  /*aad0*/  PRMT R96, R96, 0x5410, R101 ;  /* 0x0000541060607816 */ /* 0x000fc40000000065 */
[----:B------:R-:W-:Y:S02]  /*aae0*/  F2FP.SATFINITE.E5M2.F32.PACK_AB_MERGE_C R111, R111, R110, RZ ;  /* 0x0000006e6f6f723e */ /* 0x000fe400048060ff */
[----:B------:R-:W-:Y:S02]  /*aaf0*/  F2FP.SATFINITE.E5M2.F32.PACK_AB_MERGE_C R104, R105, R104, RZ ;  /* 0x000000686968723e */ /* 0x000fe400048060ff */
[----:B------:R-:W-:Y:S02]  /*ab00*/  F2FP.SATFINITE.E5M2.F32.PACK_AB_MERGE_C R109, R109, R108, RZ ;  /* 0x0000006c6d6d723e */ /* 0x000fe400048060ff */
[----:B------:R-:W-:Y:S02]  /*ab10*/  F2FP.SATFINITE.E5M2.F32.PACK_AB_MERGE_C R40, R41, R40, RZ ;  /* 0x000000282928723e */ /* 0x000fe400048060ff */
[----:B------:R-:W-:Y:S02]  /*ab20*/  F2FP.SATFINITE.E5M2.F32.PACK_AB_MERGE_C R42, R43, R42, RZ ;  /* 0x0000002a2b2a723e */ /* 0x000fe400048060ff */
[----:B------:R-:W-:-:S02]  /*ab30*/  F2FP.SATFINITE.E5M2.F32.PACK_AB_MERGE_C R45, R45, R44, RZ ;  /* 0x0000002c2d2d723e */ /* 0x000fc400048060ff */
[----:B------:R-:W-:Y:S02]  /*ab40*/  F2FP.SATFINITE.E5M2.F32.PACK_AB_MERGE_C R47, R47, R46, RZ ;  /* 0x0000002e2f2f723e */ /* 0x000fe400048060ff */
[----:B------:R-:W-:Y:S02]  /*ab50*/  PRMT R105, R106, 0x5410, R111 ;  /* 0x000054106a697816 */ /* 0x000fe4000000006f */
[----:B------:R-:W-:Y:S02]  /*ab60*/  PRMT R104, R104, 0x5410, R109 ;  /* 0x0000541068687816 */ /* 0x000fe4000000006d */
[----:B------:R-:W-:Y:S02]  /*ab70*/  PRMT R106, R40, 0x5410, R45 ;  /* 0x00005410286a7816 */ /* 0x000fe4000000002d */
[----:B------:R-:W-:Y:S02]  /*ab80*/  PRMT R107, R42, 0x5410, R47 ;  /* 0x000054102a6b7816 */ /* 0x000fe4000000002f */
[----:B------:R-:W-:-:S02]  /*ab90*/  F2FP.SATFINITE.E5M2.F32.PACK_AB_MERGE_C R114, R115, R114, RZ ;  /* 0x000000727372723e */ /* 0x000fc400048060ff */
        /* <DEDUP_REMOVED lines=59> */
[----:B---3--:R-:W-:Y:S01]  /*af50*/  ISETP.GE.AND P0, PT, R17, UR6, PT ;  /* 0x0000000611007c0c */ /* 0x008fe2000bf06270 */
[----:B------:R-:W-:-:S03]  /*af60*/  ULDC UR6, c[0x0][0x248] ;  /* 0x0000920000067ab9 */ /* 0x000fc60000000800 */
[----:B------:R-:W-:Y:S01]  /*af70*/  ISETP.LT.AND P4, PT, R0, UR5, !P0 ;  /* 0x0000000500007c0c */ /* 0x000fe2000c781270 */
[----:B------:R-:W-:Y:S01]  /*af80*/  ULDC UR5, c[0x0][0x22c] ;  /* 0x00008b0000057ab9 */ /* 0x000fe20000000800 */
[----:B--2---:R-:W-:Y:S02]  /*af90*/  LOP3.LUT R0, R19, 0x300, RZ, 0xc0, !PT ;  /* 0x0000030013007812 */ /* 0x004fe400078ec0ff */
[----:B------:R-:W-:Y:S01]  /*afa0*/  ISETP.LT.AND P2, PT, R8, UR4, !P0 ;  /* 0x0000000408007c0c */ /* 0x000fe2000c741270 */
[----:B------:R-:W-:Y:S01]  /*afb0*/  VIADD R8, R2, 0x4 ;  /* 0x0000000402087836 */ /* 0x000fe20000000000 */
[----:B------:R-:W-:Y:S01]  /*afc0*/  ULDC UR4, c[0x0][0x22c] ;  /* 0x00008b0000047ab9 */ /* 0x000fe20000000800 */
[----:B------:R-:W-:Y:S01]  /*afd0*/  IMAD.IADD R38, R0, 0x1, R3 ;  /* 0x0000000100267824 */ /* 0x000fe200078e0203 */
[----:B------:R-:W-:Y:S01]  /*afe0*/  ISETP.LT.AND P6, PT, R9, UR4, !P0 ;  /* 0x0000000409007c0c */ /* 0x000fe2000c7c1270 */
[----:B------:R-:W-:Y:S01]  /*aff0*/  ULDC UR4, c[0x0][0x244] ;  /* 0x0000910000047ab9 */ /* 0x000fe20000000800 */
[----:B------:R-:W-:Y:S01]  /*b000*/  ISETP.LT.AND P5, PT, R8, UR5, !P0 ;  /* 0x0000000508007c0c */ /* 0x000fe2000c7a1270 */
[----:B------:R-:W-:Y:S01]  /*b010*/  IMAD R0, R17, UR4, RZ ;  /* 0x0000000411007c24 */ /* 0x000fe2000f8e02ff */
[----:B------:R-:W-:Y:S01]  /*b020*/  STSM.16.M88.4 [R38], R4 ;  /* 0x0000000426007844 */ /* 0x000fe20000000200 */
[----:B------:R-:W-:Y:S01]  /*b030*/  ULDC.64 UR4, c[0x0][0x220] ;  /* 0x0000880000047ab9 */ /* 0x000fe20000000a00 */
[----:B------:R-:W-:Y:S02]  /*b040*/  BAR.SYNC.DEFER_BLOCKING 0x0 ;  /* 0x0000000000007b1d */ /* 0x000fe40000010000 */
[----:B------:R-:W-:-:S02]  /*b050*/  IADD3 R3, P1, R0, UR4, RZ ;  /* 0x0000000400037c10 */ /* 0x000fc4000ff3e0ff */
[----:B------:R-:W-:Y:S02]  /*b060*/  ISETP.LT.AND P3, PT, R2, UR7, !P0 ;  /* 0x0000000702007c0c */ /* 0x000fe4000c761270 */
[----:B------:R-:W-:Y:S01]  /*b070*/  LEA.HI.X.SX32 R0, R0, UR5, 0x1, P1 ;  /* 0x0000000500007c11 */ /* 0x000fe200088f0eff */
[----:B------:R-:W-:Y:S01]  /*b080*/  ULDC UR4, c[0x0][0x248] ;  /* 0x0000920000047ab9 */ /* 0x000fe20000000800 */
[----:B------:R-:W-:Y:S01]  /*b090*/  ULDC UR5, c[0x0][0x22c] ;  /* 0x00008b0000057ab9 */ /* 0x000fe20000000800 */
[----:B------:R-:W-:Y:S01]  /*b0a0*/  IMAD R21, R2, UR4, RZ ;  /* 0x0000000402157c24 */ /* 0x000fe2000f8e02ff */
[----:B------:R-:W-:-:S03]  /*b0b0*/  ULDC UR7, c[0x0][0x22c] ;  /* 0x00008b0000077ab9 */ /* 0x000fc60000000800 */
[C---:B------:R-:W-:Y:S01]  /*b0c0*/  VIADD R37, R21.reuse, UR4 ;  /* 0x0000000415257c36 */ /* 0x040fe20008000000 */
[----:B------:R-:W-:-:S03]  /*b0d0*/  IADD3 R22, P1, R21, R3, RZ ;  /* 0x0000000315167210 */ /* 0x000fc60007f3e0ff */
[----:B------:R-:W-:Y:S01]  /*b0e0*/  VIADD R39, R37, UR4 ;  /* 0x0000000425277c36 */ /* 0x000fe20008000000 */
[----:B------:R-:W-:Y:S01]  /*b0f0*/  LEA.HI.X.SX32 R23, R21, R0, 0x1, P1 ;  /* 0x0000000015177211 */ /* 0x000fe200008f0eff */
[----:B------:R-:W-:Y:S01]  /*b100*/  VIADD R21, R2, 0x5 ;  /* 0x0000000502157836 */ /* 0x000fe20000000000 */
[----:B------:R-:W-:Y:S01]  /*b110*/  IADD3 R36, P1, R37, R3, RZ ;  /* 0x0000000325247210 */ /* 0x000fe20007f3e0ff */
[----:B------:R-:W-:-:S03]  /*b120*/  VIADD R40, R39, UR4 ;  /* 0x0000000427287c36 */ /* 0x000fc60008000000 */
[----:B------:R-:W-:Y:S01]  /*b130*/  LEA.HI.X.SX32 R37, R37, R0, 0x1, P1 ;  /* 0x0000000025257211 */ /* 0x000fe200008f0eff */
[----:B------:R-:W0:Y:S01]  /*b140*/  LDS.128 R32, [R20] ;  /* 0x0000000014207984 */ /* 0x000e220000000c00 */
[----:B------:R-:W-:Y:S06]  /*b150*/  BAR.SYNC.DEFER_BLOCKING 0x0 ;  /* 0x0000000000007b1d */ /* 0x000fec0000010000 */
[----:B------:R-:W-:Y:S02]  /*b160*/  STSM.16.M88.4 [R38], R96 ;  /* 0x0000006026007844 */ /* 0x000fe40000000200 */
[----:B------:R-:W-:Y:S01]  /*b170*/  BAR.SYNC.DEFER_BLOCKING 0x0 ;  /* 0x0000000000007b1d */ /* 0x000fe20000010000 */
[----:B0-----:R-:W-:-:S02]  /*b180*/  PRMT R41, R32, 0x7770, RZ ;  /* 0x0000777020297816 */ /* 0x001fc400000000ff */
[----:B------:R-:W-:Y:S02]  /*b190*/  PRMT R43, R32, 0x7771, RZ ;  /* 0x00007771202b7816 */ /* 0x000fe400000000ff */
[----:B------:R-:W-:Y:S01]  /*b1a0*/  PRMT R45, R33, 0x7770, RZ ;  /* 0x00007770212d7816 */ /* 0x000fe200000000ff */
[----:B------:R-:W0:Y:S02]  /*b1b0*/  LDS.128 R28, [R20] ;  /* 0x00000000141c7984 */ /* 0x000e240000000c00 */
[----:B------:R-:W-:Y:S06]  /*b1c0*/  BAR.SYNC.DEFER_BLOCKING 0x0 ;  /* 0x0000000000007b1d */ /* 0x000fec0000010000 */
[----:B------:R-:W-:Y:S02]  /*b1d0*/  STSM.16.M88.4 [R38], R104 ;  /* 0x0000006826007844 */ /* 0x000fe40000000200 */
[----:B------:R-:W-:Y:S06]  /*b1e0*/  BAR.SYNC.DEFER_BLOCKING 0x0 ;  /* 0x0000000000007b1d */ /* 0x000fec0000010000 */
[----:B------:R-:W1:Y:S02]  /*b1f0*/  LDS.128 R24, [R20] ;  /* 0x0000000014187984 */ /* 0x000e640000000c00 */
[----:B------:R-:W-:Y:S06]  /*b200*/  BAR.SYNC.DEFER_BLOCKING 0x0 ;  /* 0x0000000000007b1d */ /* 0x000fec0000010000 */
[----:B------:R-:W-:Y:S02]  /*b210*/  STSM.16.M88.4 [R38], R112 ;  /* 0x0000007026007844 */ /* 0x000fe40000000200 */
[----:B------:R-:W-:Y:S06]  /*b220*/  BAR.SYNC.DEFER_BLOCKING 0x0 ;  /* 0x0000000000007b1d */ /* 0x000fec0000010000 */
[----:B------:R-:W2:Y:S02]  /*b230*/  LDS.128 R12, [R20] ;  /* 0x00000000140c7984 */ /* 0x000ea40000000c00 */
[----:B------:R-:W-:Y:S06]  /*b240*/  BAR.SYNC.DEFER_BLOCKING 0x0 ;  /* 0x0000000000007b1d */ /* 0x000fec0000010000 */
[----:B------:R-:W-:Y:S02]  /*b250*/  STSM.16.M88.4 [R38], R120 ;  /* 0x0000007826007844 */ /* 0x000fe40000000200 */
[----:B------:R-:W-:Y:S06]  /*b260*/  BAR.SYNC.DEFER_BLOCKING 0x0 ;  /* 0x0000000000007b1d */ /* 0x000fec0000010000 */
[----:B------:R-:W3:Y:S02]  /*b270*/  LDS.128 R8, [R20] ;  /* 0x0000000014087984 */ /* 0x000ee40000000c00 */
[----:B------:R-:W-:Y:S06]  /*b280*/  BAR.SYNC.DEFER_BLOCKING 0x0 ;  /* 0x0000000000007b1d */ /* 0x000fec0000010000 */
[----:B------:R-:W-:Y:S02]  /*b290*/  STSM.16.M88.4 [R38], R128 ;  /* 0x0000008026007844 */ /* 0x000fe40000000200 */
[----:B------:R-:W-:Y:S06]  /*b2a0*/  BAR.SYNC.DEFER_BLOCKING 0x0 ;  /* 0x0000000000007b1d */ /* 0x000fec0000010000 */
[----:B------:R-:W4:Y:S02]  /*b2b0*/  LDS.128 R16, [R20] ;  /* 0x0000000014107984 */ /* 0x000f240000000c00 */
[----:B------:R-:W-:Y:S06]  /*b2c0*/  BAR.SYNC.DEFER_BLOCKING 0x0 ;  /* 0x0000000000007b1d */ /* 0x000fec0000010000 */
[----:B------:R-:W-:Y:S02]  /*b2d0*/  STSM.16.M88.4 [R38], R136 ;  /* 0x0000008826007844 */ /* 0x000fe40000000200 */
[----:B------:R-:W-:Y:S06]  /*b2e0*/  BAR.SYNC.DEFER_BLOCKING 0x0 ;  /* 0x0000000000007b1d */ /* 0x000fec0000010000 */
[----:B------:R-:W4:Y:S02]  /*b2f0*/  LDS.128 R4, [R20] ;  /* 0x0000000014047984 */ /* 0x000f240000000c00 */
[----:B------:R-:W-:Y:S06]  /*b300*/  BAR.SYNC.DEFER_BLOCKING 0x0 ;  /* 0x0000000000007b1d */ /* 0x000fec0000010000 */
[----:B------:R0:W-:Y:S02]  /*b310*/  STSM.16.M88.4 [R38], R144 ;  /* 0x0000009026007844 */ /* 0x0001e40000000200 */
[----:B------:R-:W-:Y:S01]  /*b320*/  BAR.SYNC.DEFER_BLOCKING 0x0 ;  /* 0x0000000000007b1d */ /* 0x000fe20000010000 */
[----:B0-----:R-:W-:-:S04]  /*b330*/  IADD3 R38, P1, R39, R3, RZ ;  /* 0x0000000327267210 */ /* 0x001fc80007f3e0ff */
[-C--:B------:R-:W-:Y:S01]  /*b340*/  LEA.HI.X.SX32 R39, R39, R0.reuse, 0x1, P1 ;  /* 0x0000000027277211 */ /* 0x080fe200008f0eff */
[----:B------:R0:W-:Y:S01]  /*b350*/  @P3 STG.E.U8 desc[UR14][R22.64], R41 ;  /* 0x0000002916003986 */ /* 0x0001e2000c10110e */
[----:B------:R-:W-:Y:S01]  /*b360*/  ISETP.LT.AND P3, PT, R21, UR5, !P0 ;  /* 0x0000000515007c0c */ /* 0x000fe2000c761270 */
[C---:B------:R-:W-:Y:S01]  /*b370*/  VIADD R21, R2.reuse, 0x6 ;  /* 0x0000000602157836 */ /* 0x040fe20000000000 */
[----:B------:R-:W-:Y:S01]  /*b380*/  ULDC UR5, c[0x0][0x22c] ;  /* 0x00008b0000057ab9 */ /* 0x000fe20000000800 */
[----:B------:R1:W-:Y:S03]  /*b390*/  @P2 STG.E.U8 desc[UR14][R36.64], R43 ;  /* 0x0000002b24002986 */ /* 0x0003e6000c10110e */
[----:B------:R-:W-:Y:S01]  /*b3a0*/  ISETP.LT.AND P2, PT, R21, UR5, !P0 ;  /* 0x0000000515007c0c */ /* 0x000fe2000c741270 */
[----:B------:R-:W-:Y:S01]  /*b3b0*/  VIADD R21, R2, 0x7 ;  /* 0x0000000702157836 */ /* 0x000fe20000000000 */
[----:B------:R-:W-:Y:S01]  /*b3c0*/  ULDC UR5, c[0x0][0x22c] ;  /* 0x00008b0000057ab9 */ /* 0x000fe20000000800 */
[----:B------:R2:W-:Y:S01]  /*b3d0*/  @P4 STG.E.U8 desc[UR14][R38.64], R45 ;  /* 0x0000002d26004986 */ /* 0x0005e2000c10110e */
[CC--:B0-----:R-:W-:Y:S01]  /*b3e0*/  IADD3 R22, P1, R40.reuse, R3.reuse, RZ ;  /* 0x0000000328167210 */ /* 0x0c1fe20007f3e0ff */
[----:B------:R-:W-:Y:S01]  /*b3f0*/  VIADD R41, R40, UR4 ;  /* 0x0000000428297c36 */ /* 0x000fe20008000000 */
[----:B------:R-:W-:Y:S01]  /*b400*/  ISETP.LT.AND P4, PT, R21, UR5, !P0 ;  /* 0x0000000515007c0c */ /* 0x000fe2000c781270 */
[----:B------:R-:W-:Y:S01]  /*b410*/  VIADD R21, R2, 0x8 ;  /* 0x0000000802157836 */ /* 0x000fe20000000000 */
[----:B------:R-:W-:Y:S01]  /*b420*/  LEA.HI.X.SX32 R23, R40, R0, 0x1, P1 ;  /* 0x0000000028177211 */ /* 0x000fe200008f0eff */
[----:B------:R-:W-:Y:S01]  /*b430*/  VIADD R40, R41, UR4 ;  /* 0x0000000429287c36 */ /* 0x000fe20008000000 */
[----:B-1----:R-:W-:Y:S01]  /*b440*/  PRMT R43, R33, 0x7771, RZ ;  /* 0x00007771212b7816 */ /* 0x002fe200000000ff */
[----:B------:R-:W-:Y:S01]  /*b450*/  ULDC UR5, c[0x0][0x22c] ;  /* 0x00008b0000057ab9 */ /* 0x000fe20000000800 */
[----:B------:R-:W-:-:S02]  /*b460*/  IADD3 R36, P1, R41, R3, RZ ;  /* 0x0000000329247210 */ /* 0x000fc40007f3e0ff */
[----:B--2---:R-:W-:Y:S01]  /*b470*/  PRMT R45, R34, 0x7770, RZ ;  /* 0x00007770222d7816 */ /* 0x004fe200000000ff */
[----:B------:R0:W-:Y:S01]  /*b480*/  @P6 STG.E.U8 desc[UR14][R22.64], R43 ;  /* 0x0000002b16006986 */ /* 0x0001e2000c10110e */
[----:B------:R-:W-:Y:S01]  /*b490*/  ISETP.LT.AND P6, PT, R21, UR5, !P0 ;  /* 0x0000000515007c0c */ /* 0x000fe2000c7c1270 */
[----:B------:R-:W-:Y:S01]  /*b4a0*/  VIADD R21, R2, 0x9 ;  /* 0x0000000902157836 */ /* 0x000fe20000000000 */
[-C--:B------:R-:W-:Y:S01]  /*b4b0*/  LEA.HI.X.SX32 R37, R41, R0.reuse, 0x1, P1 ;  /* 0x0000000029257211 */ /* 0x080fe200008f0eff */
[C---:B------:R-:W-:Y:S01]  /*b4c0*/  VIADD R41, R40.reuse, UR4 ;  /* 0x0000000428297c36 */ /* 0x040fe20008000000 */
[-C--:B------:R-:W-:Y:S01]  /*b4d0*/  IADD3 R38, P1, R40, R3.reuse, RZ ;  /* 0x0000000328267210 */ /* 0x080fe20007f3e0ff */
[----:B------:R-:W-:Y:S02]  /*b4e0*/  ULDC UR5, c[0x0][0x22c] ;  /* 0x00008b0000057ab9 */ /* 0x000fe40000000800 */
[----:B------:R1:W-:Y:S01]  /*b4f0*/  @P5 STG.E.U8 desc[UR14][R36.64], R45 ;  /* 0x0000002d24005986 */ /* 0x0003e2000c10110e */
[----:B------:R-:W-:Y:S01]  /*b500*/  ISETP.LT.AND P5, PT, R21, UR5, !P0 ;  /* 0x0000000515007c0c */ /* 0x000fe2000c7a1270 */
[----:B------:R-:W-:Y:S01]  /*b510*/  VIADD R21, R2, 0xa ;  /* 0x0000000a02157836 */ /* 0x000fe20000000000 */
[----:B------:R-:W-:Y:S01]  /*b520*/  LEA.HI.X.SX32 R39, R40, R0, 0x1, P1 ;  /* 0x0000000028277211 */ /* 0x000fe200008f0eff */
[C---:B------:R-:W-:Y:S01]  /*b530*/  VIADD R40, R41.reuse, UR4 ;  /* 0x0000000429287c36 */ /* 0x040fe20008000000 */
[----:B0-----:R-:W-:Y:S01]  /*b540*/  PRMT R43, R34, 0x7771, RZ ;  /* 0x00007771222b7816 */ /* 0x001fe200000000ff */
[----:B------:R-:W-:Y:S01]  /*b550*/  ULDC UR5, c[0x0][0x22c] ;  /* 0x00008b0000057ab9 */ /* 0x000fe20000000800 */
[----:B------:R-:W-:-:S03]  /*b560*/  IADD3 R22, P1, R41, R3, RZ ;  /* 0x0000000329167210 */ /* 0x000fc60007f3e0ff */
[----:B------:R0:W-:Y:S01]  /*b570*/  @P3 STG.E.U8 desc[UR14][R38.64], R43 ;  /* 0x0000002b26003986 */ /* 0x0001e2000c10110e */
[----:B------:R-:W-:Y:S01]  /*b580*/  ISETP.LT.AND P3, PT, R21, UR5, !P0 ;  /* 0x0000000515007c0c */ /* 0x000fe2000c761270 */
[----:B------:R-:W-:Y:S01]  /*b590*/  VIADD R21, R2, 0xb ;  /* 0x0000000b02157836 */ /* 0x000fe20000000000 */
[----:B------:R-:W-:Y:S01]  /*b5a0*/  LEA.HI.X.SX32 R23, R41, R0, 0x1, P1 ;  /* 0x0000000029177211 */ /* 0x000fe200008f0eff */
[C---:B------:R-:W-:Y:S01]  /*b5b0*/  VIADD R41, R40.reuse, UR4 ;  /* 0x0000000428297c36 */ /* 0x040fe20008000000 */
[----:B-1----:R-:W-:Y:S01]  /*b5c0*/  PRMT R45, R35, 0x7770, RZ ;  /* 0x00007770232d7816 */ /* 0x002fe200000000ff */
[----:B------:R-:W-:Y:S01]  /*b5d0*/  ULDC UR5, c[0x0][0x22c] ;  /* 0x00008b0000057ab9 */ /* 0x000fe20000000800 */
[----:B------:R-:W-:-:S03]  /*b5e0*/  IADD3 R36, P1, R40, R3, RZ ;  /* 0x0000000328247210 */ /* 0x000fc60007f3e0ff */
[----:B------:R1:W-:Y:S01]  /*b5f0*/  @P2 STG.E.U8 desc[UR14][R22.64], R45 ;  /* 0x0000002d16002986 */ /* 0x0003e2000c10110e */
[----:B------:R-:W-:Y:S01]  /*b600*/  ISETP.LT.AND P2, PT, R21, UR5, !P0 ;  /* 0x0000000515007c0c */ /* 0x000fe2000c741270 */
[----:B------:R-:W-:Y:S01]  /*b610*/  VIADD R21, R2, 0xc ;  /* 0x0000000c02157836 */ /* 0x000fe20000000000 */
[----:B------:R-:W-:Y:S01]  /*b620*/  LEA.HI.X.SX32 R37, R40, R0, 0x1, P1 ;  /* 0x0000000028257211 */ /* 0x000fe200008f0eff */
[----:B------:R-:W-:Y:S01]  /*b630*/  VIADD R40, R41, UR4 ;  /* 0x0000000429287c36 */ /* 0x000fe20008000000 */
[----:B0-----:R-:W-:Y:S01]  /*b640*/  PRMT R43, R35, 0x7771, RZ ;  /* 0x00007771232b7816 */ /* 0x001fe200000000ff */
[----:B------:R-:W-:Y:S01]  /*b650*/  ULDC UR5, c[0x0][0x22c] ;  /* 0x00008b0000057ab9 */ /* 0x000fe20000000800 */
[----:B------:R-:W-:-:S03]  /*b660*/  IADD3 R38, P1, R41, R3, RZ ;  /* 0x0000000329267210 */ /* 0x000fc60007f3e0ff */
[----:B------:R0:W-:Y:S01]  /*b670*/  @P4 STG.E.U8 desc[UR14][R36.64], R43 ;  /* 0x0000002b24004986 */ /* 0x0001e2000c10110e */
[----:B------:R-:W-:Y:S01]  /*b680*/  ISETP.LT.AND P4, PT, R21, UR5, !P0 ;  /* 0x0000000515007c0c */ /* 0x000fe2000c781270 */
[----:B------:R-:W-:Y:S01]  /*b690*/  VIADD R21, R2, 0xd ;  /* 0x0000000d02157836 */ /* 0x000fe20000000000 */
[----:B------:R-:W-:Y:S01]  /*b6a0*/  LEA.HI.X.SX32 R39, R41, R0, 0x1, P1 ;  /* 0x0000000029277211 */ /* 0x000fe200008f0eff */
[----:B------:R-:W-:Y:S01]  /*b6b0*/  VIADD R41, R40, UR4 ;  /* 0x0000000428297c36 */ /* 0x000fe20008000000 */
[----:B-1----:R-:W-:Y:S01]  /*b6c0*/  PRMT R45, R32, 0x7772, RZ ;  /* 0x00007772202d7816 */ /* 0x002fe200000000ff */
[----:B------:R-:W-:Y:S01]  /*b6d0*/  ULDC UR5, c[0x0][0x22c] ;  /* 0x00008b0000057ab9 */ /* 0x000fe20000000800 */
[----:B------:R-:W-:-:S03]  /*b6e0*/  IADD3 R22, P1, R40, R3, RZ ;  /* 0x0000000328167210 */ /* 0x000fc60007f3e0ff */
[----:B------:R1:W-:Y:S01]  /*b6f0*/  @P6 STG.E.U8 desc[UR14][R38.64], R45 ;  /* 0x0000002d26006986 */ /* 0x0003e2000c10110e */
[----:B------:R-:W-:Y:S01]  /*b700*/  ISETP.LT.AND P6, PT, R21, UR5, !P0 ;  /* 0x0000000515007c0c */ /* 0x000fe2000c7c1270 */
[----:B------:R-:W-:Y:S01]  /*b710*/  VIADD R21, R2, 0xe ;  /* 0x0000000e02157836 */ /* 0x000fe20000000000 */
[----:B------:R-:W-:Y:S01]  /*b720*/  LEA.HI.X.SX32 R23, R40, R0, 0x1, P1 ;  /* 0x0000000028177211 */ /* 0x000fe200008f0eff */
[----:B------:R-:W-:Y:S01]  /*b730*/  ULDC UR5, c[0x0][0x22c] ;  /* 0x00008b0000057ab9 */ /* 0x000fe20000000800 */
[----:B0-----:R-:W-:Y:S01]  /*b740*/  PRMT R43, R32, 0x7773, RZ ;  /* 0x00007773202b7816 */ /* 0x001fe200000000ff */
[C---:B------:R-:W-:Y:S01]  /*b750*/  VIADD R32, R41.reuse, UR4 ;  /* 0x0000000429207c36 */ /* 0x040fe20008000000 */
[----:B------:R-:W-:-:S03]  /*b760*/  IADD3 R36, P1, R41, R3, RZ ;  /* 0x0000000329247210 */ /* 0x000fc60007f3e0ff */
[----:B------:R0:W-:Y:S01]  /*b770*/  @P5 STG.E.U8 desc[UR14][R22.64], R43 ;  /* 0x0000002b16005986 */ /* 0x0001e2000c10110e */
[----:B------:R-:W-:Y:S01]  /*b780*/  LEA.HI.X.SX32 R37, R41, R0, 0x1, P1 ;  /* 0x0000000029257211 */ /* 0x000fe200008f0eff */
[----:B------:R-:W-:Y:S01]  /*b790*/  VIADD R40, R32, UR4 ;  /* 0x0000000420287c36 */ /* 0x000fe20008000000 */
[----:B------:R-:W-:Y:S01]  /*b7a0*/  ISETP.LT.AND P5, PT, R21, UR5, !P0 ;  /* 0x0000000515007c0c */ /* 0x000fe2000c7a1270 */
[----:B------:R-:W-:Y:S01]  /*b7b0*/  VIADD R21, R2, 0xf ;  /* 0x0000000f02157836 */ /* 0x000fe20000000000 */
[----:B------:R-:W-:Y:S01]  /*b7c0*/  PRMT R41, R33, 0x7772, RZ ;  /* 0x0000777221297816 */ /* 0x000fe200000000ff */
[----:B------:R-:W-:Y:S01]  /*b7d0*/  ULDC UR5, c[0x0][0x22c] ;  /* 0x00008b0000057ab9 */ /* 0x000fe20000000800 */
[----:B-1----:R-:W-:-:S03]  /*b7e0*/  IADD3 R38, P1, R32, R3, RZ ;  /* 0x0000000320267210 */ /* 0x002fc60007f3e0ff */
        /* <DEDUP_REMOVED lines=9> */
[----:B------:R-:W-:Y:S01]  /*b880*/  ISETP.LT.AND P2, PT, R21, UR5, !P0 ;  /* 0x0000000515007c0c */ /* 0x000fe2000c741270 */
[----:B------:R-:W-:Y:S01]  /*b890*/  VIADD R21, R2, 0x11 ;  /* 0x0000001102157836 */ /* 0x000fe20000000000 */
[----:B------:R-:W-:Y:S01]  /*b8a0*/  LEA.HI.X.SX32 R23, R40, R0, 0x1, P1 ;  /* 0x0000000028177211 */ /* 0x000fe200008f0eff */
[C---:B-1----:R-:W-:Y:S01]  /*b8b0*/  VIADD R37, R33.reuse, UR4 ;  /* 0x0000000421257c36 */ /* 0x042fe20008000000 */
[----:B------:R-:W-:Y:S01]  /*b8c0*/  PRMT R41, R34, 0x7772, RZ ;  /* 0x0000777222297816 */ /* 0x000fe200000000ff */
        /* <DEDUP_REMOVED lines=29> */
[-C--:B------:R-:W-:Y:S01]  /*baa0*/  LEA.HI.X.SX32 R33, R38, R0.reuse, 0x1, P1 ;  /* 0x0000000026217211 */ /* 0x080fe200008f0eff */
[C---:B-1----:R-:W-:Y:S01]  /*bab0*/  VIADD R36, R35.reuse, UR4 ;  /* 0x0000000423247c36 */ /* 0x042fe20008000000 */
[----:B------:R-:W-:Y:S01]  /*bac0*/  PRMT R41, R28, 0x7770, RZ ;  /* 0x000077701c297816 */ /* 0x000fe200000000ff */
[----:B------:R-:W-:Y:S01]  /*bad0*/  ULDC UR5, c[0x0][0x22c] ;  /* 0x00008b0000057ab9 */ /* 0x000fe20000000800 */
[----:B------:R-:W-:Y:S01]  /*bae0*/  IADD3 R34, P1, R35, R3, RZ ;  /* 0x0000000323227210 */ /* 0x000fe20007f3e0ff */
[----:B------:R-:W-:Y:S02]  /*baf0*/  VIADD R37, R36, UR4 ;  /* 0x0000000424257c36 */ /* 0x000fe40008000000 */
[----:B------:R1:W-:Y:S01]  /*bb00*/  @P2 STG.E.U8 desc[UR14][R32.64], R41 ;  /* 0x0000002920002986 */ /* 0x0003e2000c10110e */
[----:B------:R-:W-:Y:S01]  /*bb10*/  ISETP.LT.AND P2, PT, R21, UR5, !P0 ;  /* 0x0000000515007c0c */ /* 0x000fe2000c741270 */
[----:B------:R-:W-:Y:S01]  /*bb20*/  VIADD R21, R2, 0x16 ;  /* 0x0000001602157836 */ /* 0x000fe20000000000 */
[----:B------:R-:W-:Y:S01]  /*bb30*/  LEA.HI.X.SX32 R35, R35, R0, 0x1, P1 ;  /* 0x0000000023237211 */ /* 0x000fe200008f0eff */
[----:B------:R-:W-:Y:S01]  /*bb40*/  ULDC UR5, c[0x0][0x22c] ;  /* 0x00008b0000057ab9 */ /* 0x000fe20000000800 */
[----:B0-----:R-:W-:-:S02]  /*bb50*/  PRMT R39, R28, 0x7771, RZ ;  /* 0x000077711c277816 */ /* 0x001fc400000000ff */
        /* <DEDUP_REMOVED lines=60> */
[-C--:B------:R-:W-:Y:S01]  /*bf20*/  LEA.HI.X.SX32 R33, R37, R0.reuse, 0x1, P1 ;  /* 0x0000000025217211 */ /* 0x080fe200008f0eff */
[----:B------:R-:W-:Y:S01]  /*bf30*/  ULDC UR5, c[0x0][0x22c] ;  /* 0x00008b0000057ab9 */ /* 0x000fe20000000800 */
[----:B0-----:R-:W-:Y:S01]  /*bf40*/  PRMT R39, R28, 0x7773, RZ ;  /* 0x000077731c277816 */ /* 0x001fe200000000ff */
[C---:B------:R-:W-:Y:S01]  /*bf50*/  VIADD R28, R36.reuse, UR4 ;  /* 0x00000004241c7c36 */ /* 0x040fe20008000000 */
[-C--:B------:R-:W-:Y:S02]  /*bf60*/  IADD3 R34, P1, R36, R3.reuse, RZ ;  /* 0x0000000324227210 */ /* 0x080fe40007f3e0ff */
[----:B------:R-:W-:Y:S01]  /*bf70*/  PRMT R37, R29, 0x7772, RZ ;  /* 0x000077721d257816 */ /* 0x000fe200000000ff */
[----:B------:R0:W-:Y:S01]  /*bf80*/  @P3 STG.E.U8 desc[UR14][R32.64], R39 ;  /* 0x0000002720003986 */ /* 0x0001e2000c10110e */
[----:B------:R-:W-:Y:S01]  /*bf90*/  ISETP.LT.AND P3, PT, R21, UR5, !P0 ;  /* 0x0000000515007c0c */ /* 0x000fe2000c761270 */
[----:B------:R-:W-:Y:S01]  /*bfa0*/  VIADD R21, R2, 0x1f ;  /* 0x0000001f02157836 */ /* 0x000fe20000000000 */
[----:B------:R-:W-:Y:S01]  /*bfb0*/  LEA.HI.X.SX32 R35, R36, R0, 0x1, P1 ;  /* 0x0000000024237211 */ /* 0x000fe200008f0eff */
[C---:B------:R-:W-:Y:S01]  /*bfc0*/  VIADD R36, R28.reuse, UR4 ;  /* 0x000000041c247c36 */ /* 0x040fe20008000000 */
[----:B-1----:R-:W-:Y:S01]  /*bfd0*/  IADD3 R22, P1, R28, R3, RZ ;  /* 0x000000031c167210 */ /* 0x002fe20007f3e0ff */
[----:B------:R-:W-:-:S02]  /*bfe0*/  ULDC UR5, c[0x0][0x22c] ;  /* 0x00008b0000057ab9 */ /* 0x000fc40000000800 */
[----:B------:R1:W-:Y:S01]  /*bff0*/  @P2 STG.E.U8 desc[UR14][R34.64], R37 ;  /* 0x0000002522002986 */ /* 0x0003e2000c10110e */
[----:B------:R-:W-:Y:S01]  /*c000*/  ISETP.LT.AND P2, PT, R21, UR5, !P0 ;  /* 0x0000000515007c0c */ /* 0x000fe2000c741270 */
[----:B------:R-:W-:Y:S01]  /*c010*/  VIADD R21, R2, 0x20 ;  /* 0x0000002002157836 */ /* 0x000fe20000000000 */
[----:B------:R-:W-:Y:S01]  /*c020*/  LEA.HI.X.SX32 R23, R28, R0, 0x1, P1 ;  /* 0x000000001c177211 */ /* 0x000fe200008f0eff */
[C---:B0-----:R-:W-:Y:S01]  /*c030*/  VIADD R33, R36.reuse, UR4 ;  /* 0x0000000424217c36 */ /* 0x041fe20008000000 */
[----:B------:R-:W-:Y:S01]  /*c040*/  PRMT R39, R29, 0x7773, RZ ;  /* 0x000077731d277816 */ /* 0x000fe200000000ff */
[----:B------:R-:W-:Y:S01]  /*c050*/  ULDC UR5, c[0x0][0x22c] ;  /* 0x00008b0000057ab9 */ /* 0x000fe20000000800 */
[----:B------:R-:W-:-:S03]  /*c060*/  IADD3 R28, P1, R36, R3, RZ ;  /* 0x00000003241c7210 */ /* 0x000fc60007f3e0ff */
[----:B------:R0:W-:Y:S01]  /*c070*/  @P4 STG.E.U8 desc[UR14][R22.64], R39 ;  /* 0x0000002716004986 */ /* 0x0001e2000c10110e */
[----:B------:R-:W-:Y:S01]  /*c080*/  ISETP.LT.AND P4, PT, R21, UR5, !P0 ;  /* 0x0000000515007c0c */ /* 0x000fe2000c781270 */
[----:B------:R-:W-:Y:S01]  /*c090*/  VIADD R21, R2, 0x21 ;  /* 0x0000002102157836 */ /* 0x000fe20000000000 */
[-C--:B------:R-:W-:Y:S01]  /*c0a0*/  LEA.HI.X.SX32 R29, R36, R0.reuse, 0x1, P1 ;  /* 0x00000000241d7211 */ /* 0x080fe200008f0eff */
[C---:B-1----:R-:W-:Y:S01]  /*c0b0*/  VIADD R34, R33.reuse, UR4 ;  /* 0x0000000421227c36 */ /* 0x042fe20008000000 */
[C---:B------:R-:W-:Y:S01]  /*c0c0*/  PRMT R37, R30.reuse, 0x7772, RZ ;  /* 0x000077721e257816 */ /* 0x040fe200000000ff */
[----:B------:R-:W-:Y:S01]  /*c0d0*/  ULDC UR5, c[0x0][0x22c] ;  /* 0x00008b0000057ab9 */ /* 0x000fe20000000800 */
[-C--:B------:R-:W-:Y:S02]  /*c0e0*/  IADD3 R32, P1, R33, R3.reuse, RZ ;  /* 0x0000000321207210 */ /* 0x080fe40007f3e0ff */
[----:B------:R-:W-:Y:S01]  /*c0f0*/  PRMT R35, R30, 0x7773, RZ ;  /* 0x000077731e237816 */ /* 0x000fe200000000ff */
[----:B------:R1:W-:Y:S01]  /*c100*/  @P6 STG.E.U8 desc[UR14][R28.64], R37 ;  /* 0x000000251c006986 */ /* 0x0003e2000c10110e */
[----:B------:R-:W-:Y:S01]  /*c110*/  ISETP.LT.AND P6, PT, R21, UR5, !P0 ;  /* 0x0000000515007c0c */ /* 0x000fe2000c7c1270 */
[----:B------:R-:W-:Y:S01]  /*c120*/  VIADD R21, R2, 0x22 ;  /* 0x0000002202157836 */ /* 0x000fe20000000000 */
[----:B------:R-:W-:Y:S01]  /*c130*/  LEA.HI.X.SX32 R33, R33, R0, 0x1, P1 ;  /* 0x0000000021217211 */ /* 0x000fe200008f0eff */
[C---:B------:R-:W-:Y:S01]  /*c140*/  VIADD R30, R34.reuse, UR4 ;  /* 0x00000004221e7c36 */ /* 0x040fe20008000000 */
[----:B0-----:R-:W-:Y:S01]  /*c150*/  IADD3 R22, P1, R34, R3, RZ ;  /* 0x0000000322167210 */ /* 0x001fe20007f3e0ff */
[----:B------:R-:W-:-:S02]  /*c160*/  ULDC UR5, c[0x0][0x22c] ;  /* 0x00008b0000057ab9 */ /* 0x000fc40000000800 */
        /* <DEDUP_REMOVED lines=12> */
[C---:B0-----:R-:W-:Y:S01]  /*c230*/  VIADD R32, R34.reuse, UR4 ;  /* 0x0000000422207c36 */ /* 0x041fe20008000000 */
        /* <DEDUP_REMOVED lines=9> */
[----:B-1----:R-:W-:-:S02]  /*c2d0*/  PRMT R37, R24, 0x7770, RZ ;  /* 0x0000777018257816 */ /* 0x002fc400000000ff */
        /* <DEDUP_REMOVED lines=109> */
[C---:B------:R-:W-:Y:S01]  /*c9b0*/  VIADD R30, R26.reuse, UR4 ;  /* 0x000000041a1e7c36 */ /* 0x040fe20008000000 */
[C---:B-1----:R-:W-:Y:S01]  /*c9c0*/  PRMT R33, R27.reuse, 0x7772, RZ ;  /* 0x000077721b217816 */ /* 0x042fe200000000ff */
        /* <DEDUP_REMOVED lines=78> */
[----:B------:R-:W-:Y:S01]  /*ceb0*/  ULDC UR5, c[0x0][0x22c] ;  /* 0x00008b0000057ab9 */ /* 0x000fe20000000800 */
[----:B-1----:R-:W-:Y:S02]  /*cec0*/  PRMT R33, R12, 0x7772, RZ ;  /* 0x000077720c217816 */ /* 0x002fe400000000ff */
[----:B------:R-:W-:-:S03]  /*ced0*/  IADD3 R22, P1, R29, R3, RZ ;  /* 0x000000031d167210 */ /* 0x000fc60007f3e0ff */
[----:B------:R1:W-:Y:S01]  /*cee0*/  @P2 STG.E.U8 desc[UR14][R24.64], R33 ;  /* 0x0000002118002986 */ /* 0x0003e2000c10110e */
[----:B------:R-:W-:Y:S01]  /*cef0*/  ISETP.LT.AND P2, PT, R21, UR5, !P0 ;  /* 0x0000000515007c0c */ /* 0x000fe2000c741270 */
[C---:B------:R-:W-:Y:S01]  /*cf00*/  VIADD R21, R29.reuse, UR4 ;  /* 0x000000041d157c36 */ /* 0x040fe20008000000 */
[-C--:B------:R-:W-:Y:S01]  /*cf10*/  LEA.HI.X.SX32 R23, R29, R0.reuse, 0x1, P1 ;  /* 0x000000001d177211 */ /* 0x080fe200008f0eff */
[----:B------:R-:W-:Y:S01]  /*cf20*/  ULDC UR5, c[0x0][0x22c] ;  /* 0x00008b0000057ab9 */ /* 0x000fe20000000800 */
[----:B0-----:R-:W-:Y:S01]  /*cf30*/  PRMT R31, R12, 0x7773, RZ ;  /* 0x000077730c1f7816 */ /* 0x001fe200000000ff */
[----:B------:R-:W-:Y:S01]  /*cf40*/  VIADD R12, R2, 0x3e ;  /* 0x0000003e020c7836 */ /* 0x000fe20000000000 */
[CC--:B------:R-:W-:Y:S01]  /*cf50*/  IADD3 R26, P1, R21.reuse, R3.reuse, RZ ;  /* 0x00000003151a7210 */ /* 0x0c0fe20007f3e0ff */
[----:B------:R-:W-:Y:S01]  /*cf60*/  VIADD R28, R21, UR4 ;  /* 0x00000004151c7c36 */ /* 0x000fe20008000000 */
[----:B------:R-:W-:Y:S01]  /*cf70*/  PRMT R29, R13, 0x7772, RZ ;  /* 0x000077720d1d7816 */ /* 0x000fe200000000ff */
[----:B------:R0:W-:Y:S01]  /*cf80*/  @P4 STG.E.U8 desc[UR14][R22.64], R31 ;  /* 0x0000001f16004986 */ /* 0x0001e2000c10110e */
[-C--:B------:R-:W-:Y:S01]  /*cf90*/  LEA.HI.X.SX32 R27, R21, R0.reuse, 0x1, P1 ;  /* 0x00000000151b7211 */ /* 0x080fe200008f0eff */
[----:B------:R-:W-:Y:S01]  /*cfa0*/  VIADD R21, R28, UR4 ;  /* 0x000000041c157c36 */ /* 0x000fe20008000000 */
[----:B------:R-:W-:Y:S01]  /*cfb0*/  ISETP.LT.AND P4, PT, R12, UR5, !P0 ;  /* 0x000000050c007c0c */ /* 0x000fe2000c781270 */
[----:B------:R-:W-:Y:S01]  /*cfc0*/  VIADD R12, R2, 0x3f ;  /* 0x0000003f020c7836 */ /* 0x000fe20000000000 */
[C---:B-1----:R-:W-:Y:S01]  /*cfd0*/  IADD3 R24, P1, R28.reuse, R3, RZ ;  /* 0x000000031c187210 */ /* 0x042fe20007f3e0ff */
[----:B------:R-:W-:Y:S01]  /*cfe0*/  ULDC UR5, c[0x0][0x22c] ;  /* 0x00008b0000057ab9 */ /* 0x000fe20000000800 */
[----:B------:R1:W-:Y:S02]  /*cff0*/  @P6 STG.E.U8 desc[UR14][R26.64], R29 ;  /* 0x0000001d1a006986 */ /* 0x0003e4000c10110e */
[----:B------:R-:W-:-:S02]  /*d000*/  LEA.HI.X.SX32 R25, R28, R0, 0x1, P1 ;  /* 0x000000001c197211 */ /* 0x000fc400008f0eff */
[----:B------:R-:W-:Y:S01]  /*d010*/  ISETP.LT.AND P6, PT, R12, UR5, !P0 ;  /* 0x000000050c007c0c */ /* 0x000fe2000c7c1270 */
[----:B------:R-:W-:Y:S01]  /*d020*/  ULDC UR5, c[0x0][0x22c] ;  /* 0x00008b0000057ab9 */ /* 0x000fe20000000800 */
[----:B0-----:R-:W-:Y:S01]  /*d030*/  PRMT R31, R13, 0x7773, RZ ;  /* 0x000077730d1f7816 */ /* 0x001fe200000000ff */
[C---:B------:R-:W-:Y:S01]  /*d040*/  VIADD R13, R2.reuse, 0x40 ;  /* 0x00000040020d7836 */ /* 0x040fe20000000000 */
[C---:B------:R-:W-:Y:S01]  /*d050*/  IADD3 R12, P1, R21.reuse, R3, RZ ;  /* 0x00000003150c7210 */ /* 0x040fe20007f3e0ff */
[----:B------:R-:W-:Y:S02]  /*d060*/  VIADD R23, R21, UR4 ;  /* 0x0000000415177c36 */ /* 0x000fe40008000000 */
[----:B------:R0:W-:Y:S01]  /*d070*/  @P5 STG.E.U8 desc[UR14][R24.64], R31 ;  /* 0x0000001f18005986 */ /* 0x0001e2000c10110e */
[----:B------:R-:W-:Y:S01]  /*d080*/  ISETP.LT.AND P5, PT, R13, UR5, !P0 ;  /* 0x000000050d007c0c */ /* 0x000fe2000c7a1270 */
[----:B------:R-:W-:Y:S01]  /*d090*/  ULDC UR5, c[0x0][0x22c] ;  /* 0x00008b0000057ab9 */ /* 0x000fe20000000800 */
[----:B------:R-:W-:Y:S01]  /*d0a0*/  LEA.HI.X.SX32 R13, R21, R0, 0x1, P1 ;  /* 0x00000000150d7211 */ /* 0x000fe200008f0eff */
[----:B------:R-:W-:Y:S01]  /*d0b0*/  VIADD R21, R2, 0x41 ;  /* 0x0000004102157836 */ /* 0x000fe20000000000 */
[----:B-1----:R-:W-:-:S02]  /*d0c0*/  PRMT R29, R14, 0x7772, RZ ;  /* 0x000077720e1d7816 */ /* 0x002fc400000000ff */
[-C--:B------:R-:W-:Y:S02]  /*d0d0*/  IADD3 R22, P1, R23, R3.reuse, RZ ;  /* 0x0000000317167210 */ /* 0x080fe40007f3e0ff */
[----:B------:R-:W-:Y:S01]  /*d0e0*/  PRMT R27, R14, 0x7773, RZ ;  /* 0x000077730e1b7816 */ /* 0x000fe200000000ff */
[----:B------:R1:W-:Y:S01]  /*d0f0*/  @P3 STG.E.U8 desc[UR14][R12.64], R29 ;  /* 0x0000001d0c003986 */ /* 0x0003e2000c10110e */
[----:B------:R-:W-:Y:S01]  /*d100*/  ISETP.LT.AND P3, PT, R21, UR5, !P0 ;  /* 0x0000000515007c0c */ /* 0x000fe2000c761270 */
[C---:B------:R-:W-:Y:S01]  /*d110*/  VIADD R21, R23.reuse, UR4 ;  /* 0x0000000417157c36 */ /* 0x040fe20008000000 */
[-C--:B------:R-:W-:Y:S01]  /*d120*/  LEA.HI.X.SX32 R23, R23, R0.reuse, 0x1, P1 ;  /* 0x0000000017177211 */ /* 0x080fe200008f0eff */
[----:B------:R-:W-:Y:S01]  /*d130*/  VIADD R14, R2, 0x42 ;  /* 0x00000042020e7836 */ /* 0x000fe20000000000 */
[----:B------:R-:W-:Y:S02]  /*d140*/  ULDC UR5, c[0x0][0x22c] ;  /* 0x00008b0000057ab9 */ /* 0x000fe40000000800 */
[CC--:B0-----:R-:W-:Y:S01]  /*d150*/  IADD3 R24, P1, R21.reuse, R3.reuse, RZ ;  /* 0x0000000315187210 */ /* 0x0c1fe20007f3e0ff */
[----:B------:R0:W-:Y:S01]  /*d160*/  @P2 STG.E.U8 desc[UR14][R22.64], R27 ;  /* 0x0000001b16002986 */ /* 0x0001e2000c10110e */
[----:B------:R-:W-:Y:S01]  /*d170*/  ISETP.LT.AND P2, PT, R14, UR5, !P0 ;  /* 0x000000050e007c0c */ /* 0x000fe2000c741270 */
[C---:B------:R-:W-:Y:S01]  /*d180*/  VIADD R14, R21.reuse, UR4 ;  /* 0x00000004150e7c36 */ /* 0x040fe20008000000 */
[----:B------:R-:W-:Y:S01]  /*d190*/  LEA.HI.X.SX32 R25, R21, R0, 0x1, P1 ;  /* 0x0000000015197211 */ /* 0x000fe200008f0eff */
[----:B-1----:R-:W-:Y:S01]  /*d1a0*/  VIADD R13, R2, 0x43 ;  /* 0x00000043020d7836 */ /* 0x002fe20000000000 */
[----:B------:R-:W-:Y:S01]  /*d1b0*/  PRMT R29, R15, 0x7772, RZ ;  /* 0x000077720f1d7816 */ /* 0x000fe200000000ff */
[----:B------:R-:W-:Y:S01]  /*d1c0*/  ULDC UR5, c[0x0][0x22c] ;  /* 0x00008b0000057ab9 */ /* 0x000fe20000000800 */
[C---:B------:R-:W-:Y:S01]  /*d1d0*/  IADD3 R12, P1, R14.reuse, R3, RZ ;  /* 0x000000030e0c7210 */ /* 0x040fe20007f3e0ff */
[----:B------:R-:W-:-:S02]  /*d1e0*/  VIADD R21, R14, UR4 ;  /* 0x000000040e157c36 */ /* 0x000fc40008000000 */
[----:B------:R3:W-:Y:S01]  /*d1f0*/  @P4 STG.E.U8 desc[UR14][R24.64], R29 ;  /* 0x0000001d18004986 */ /* 0x0007e2000c10110e */
[----:B------:R-:W-:Y:S01]  /*d200*/  ISETP.LT.AND P4, PT, R13, UR5, !P0 ;  /* 0x000000050d007c0c */ /* 0x000fe2000c781270 */
[----:B------:R-:W-:Y:S01]  /*d210*/  ULDC UR5, c[0x0][0x22c] ;  /* 0x00008b0000057ab9 */ /* 0x000fe20000000800 */
[----:B------:R-:W-:Y:S01]  /*d220*/  LEA.HI.X.SX32 R13, R14, R0, 0x1, P1 ;  /* 0x000000000e0d7211 */ /* 0x000fe200008f0eff */
[----:B0-----:R-:W-:Y:S01]  /*d230*/  VIADD R23, R21, UR4 ;  /* 0x0000000415177c36 */ /* 0x001fe20008000000 */
[----:B------:R-:W-:Y:S01]  /*d240*/  PRMT R27, R15, 0x7773, RZ ;  /* 0x000077730f1b7816 */ /* 0x000fe200000000ff */
[----:B------:R-:W-:Y:S01]  /*d250*/  VIADD R15, R2, 0x44 ;  /* 0x00000044020f7836 */ /* 0x000fe20000000000 */
[----:B------:R-:W-:-:S03]  /*d260*/  IADD3 R14, P1, R21, R3, RZ ;  /* 0x00000003150e7210 */ /* 0x000fc60007f3e0ff */
[----:B------:R0:W-:Y:S01]  /*d270*/  @P6 STG.E.U8 desc[UR14][R12.64], R27 ;  /* 0x0000001b0c006986 */ /* 0x0001e2000c10110e */
[----:B------:R-:W-:Y:S01]  /*d280*/  ISETP.LT.AND P6, PT, R15, UR5, !P0 ;  /* 0x000000050f007c0c */ /* 0x000fe2000c7c1270 */
[----:B------:R-:W-:Y:S01]  /*d290*/  ULDC UR5, c[0x0][0x22c] ;  /* 0x00008b0000057ab9 */ /* 0x000fe20000000800 */
[-C--:B------:R-:W-:Y:S01]  /*d2a0*/  LEA.HI.X.SX32 R15, R21, R0.reuse, 0x1, P1 ;  /* 0x00000000150f7211 */ /* 0x080fe200008f0eff */
[----:B------:R-:W-:Y:S01]  /*d2b0*/  VIADD R21, R2, 0x45 ;  /* 0x0000004502157836 */ /* 0x000fe20000000000 */
[C---:B---3--:R-:W-:Y:S02]  /*d2c0*/  PRMT R25, R8.reuse, 0x7770, RZ ;  /* 0x0000777008197816 */ /* 0x048fe400000000ff */
[-C--:B------:R-:W-:Y:S02]  /*d2d0*/  IADD3 R22, P1, R23, R3.reuse, RZ ;  /* 0x0000000317167210 */ /* 0x080fe40007f3e0ff */
[----:B------:R-:W-:Y:S01]  /*d2e0*/  PRMT R29, R8, 0x7771, RZ ;  /* 0x00007771081d7816 */ /* 0x000fe200000000ff */
[----:B------:R1:W-:Y:S01]  /*d2f0*/  @P5 STG.E.U8 desc[UR14][R14.64], R25 ;  /* 0x000000190e005986 */ /* 0x0003e2000c10110e */
[----:B------:R-:W-:Y:S01]  /*d300*/  ISETP.LT.AND P5, PT, R21, UR5, !P0 ;  /* 0x0000000515007c0c */ /* 0x000fe2000c7a1270 */
[C---:B------:R-:W-:Y:S01]  /*d310*/  VIADD R21, R23.reuse, UR4 ;  /* 0x0000000417157c36 */ /* 0x040fe20008000000 */
[-C--:B------:R-:W-:Y:S01]  /*d320*/  LEA.HI.X.SX32 R23, R23, R0.reuse, 0x1, P1 ;  /* 0x0000000017177211 */ /* 0x080fe200008f0eff */
[C---:B0-----:R-:W-:Y:S01]  /*d330*/  VIADD R13, R2.reuse, 0x46 ;  /* 0x00000046020d7836 */ /* 0x041fe20000000000 */
[----:B------:R-:W-:Y:S01]  /*d340*/  ULDC UR5, c[0x0][0x22c] ;  /* 0x00008b0000057ab9 */ /* 0x000fe20000000800 */
[C---:B------:R-:W-:Y:S01]  /*d350*/  VIADD R24, R21.reuse, UR4 ;  /* 0x0000000415187c36 */ /* 0x040fe20008000000 */
[-C--:B------:R-:W-:Y:S01]  /*d360*/  IADD3 R12, P1, R21, R3.reuse, RZ ;  /* 0x00000003150c7210 */ /* 0x080fe20007f3e0ff */
[----:B------:R0:W-:Y:S01]  /*d370*/  @P3 STG.E.U8 desc[UR14][R22.64], R29 ;  /* 0x0000001d16003986 */ /* 0x0001e2000c10110e */
[----:B------:R-:W-:Y:S01]  /*d380*/  ISETP.LT.AND P3, PT, R13, UR5, !P0 ;  /* 0x000000050d007c0c */ /* 0x000fe2000c761270 */
[----:B------:R-:W-:Y:S01]  /*d390*/  ULDC UR5, c[0x0][0x22c] ;  /* 0x00008b0000057ab9 */ /* 0x000fe20000000800 */
[----:B------:R-:W-:Y:S01]  /*d3a0*/  LEA.HI.X.SX32 R13, R21, R0, 0x1, P1 ;  /* 0x00000000150d7211 */ /* 0x000fe200008f0eff */
[----:B-1----:R-:W-:Y:S01]  /*d3b0*/  VIADD R15, R2, 0x47 ;  /* 0x00000047020f7836 */ /* 0x002fe20000000000 */
[----:B------:R-:W-:Y:S01]  /*d3c0*/  PRMT R27, R9, 0x7770, RZ ;  /* 0x00007770091b7816 */ /* 0x000fe200000000ff */
[C---:B------:R-:W-:Y:S01]  /*d3d0*/  VIADD R25, R24.reuse, UR4 ;  /* 0x0000000418197c36 */ /* 0x040fe20008000000 */
[----:B------:R-:W-:Y:S01]  /*d3e0*/  IADD3 R14, P1, R24, R3, RZ ;  /* 0x00000003180e7210 */ /* 0x000fe20007f3e0ff */
[----:B------:R-:W-:-:S02]  /*d3f0*/  VIADD R21, R2, 0x48 ;  /* 0x0000004802157836 */ /* 0x000fc40000000000 */
[----:B------:R1:W-:Y:S01]  /*d400*/  @P2 STG.E.U8 desc[UR14][R12.64], R27 ;  /* 0x0000001b0c002986 */ /* 0x0003e2000c10110e */
[----:B------:R-:W-:Y:S01]  /*d410*/  ISETP.LT.AND P2, PT, R15, UR5, !P0 ;  /* 0x000000050f007c0c */ /* 0x000fe2000c741270 */
[----:B------:R-:W-:Y:S01]  /*d420*/  ULDC UR5, c[0x0][0x22c] ;  /* 0x00008b0000057ab9 */ /* 0x000fe20000000800 */
[----:B------:R-:W-:Y:S02]  /*d430*/  LEA.HI.X.SX32 R15, R24, R0, 0x1, P1 ;  /* 0x00000000180f7211 */ /* 0x000fe400008f0eff */
[----:B0-----:R-:W-:Y:S02]  /*d440*/  PRMT R29, R9, 0x7771, RZ ;  /* 0x00007771091d7816 */ /* 0x001fe400000000ff */
[----:B------:R-:W-:-:S03]  /*d450*/  IADD3 R22, P1, R25, R3, RZ ;  /* 0x0000000319167210 */ /* 0x000fc60007f3e0ff */
[----:B------:R0:W-:Y:S01]  /*d460*/  @P4 STG.E.U8 desc[UR14][R14.64], R29 ;  /* 0x0000001d0e004986 */ /* 0x0001e2000c10110e */
[----:B------:R-:W-:Y:S01]  /*d470*/  ISETP.LT.AND P4, PT, R21, UR5, !P0 ;  /* 0x0000000515007c0c */ /* 0x000fe2000c781270 */
[C---:B------:R-:W-:Y:S01]  /*d480*/  VIADD R21, R25.reuse, UR4 ;  /* 0x0000000419157c36 */ /* 0x040fe20008000000 */
[-C--:B------:R-:W-:Y:S01]  /*d490*/  LEA.HI.X.SX32 R23, R25, R0.reuse, 0x1, P1 ;  /* 0x0000000019177211 */ /* 0x080fe200008f0eff */
[----:B-1----:R-:W-:Y:S01]  /*d4a0*/  VIADD R13, R2, 0x49 ;  /* 0x00000049020d7836 */ /* 0x002fe20000000000 */
[----:B------:R-:W-:Y:S01]  /*d4b0*/  PRMT R27, R10, 0x7770, RZ ;  /* 0x000077700a1b7816 */ /* 0x000fe200000000ff */
[----:B------:R-:W-:Y:S01]  /*d4c0*/  ULDC UR5, c[0x0][0x22c] ;  /* 0x00008b0000057ab9 */ /* 0x000fe20000000800 */
[CC--:B------:R-:W-:Y:S01]  /*d4d0*/  IADD3 R12, P1, R21.reuse, R3.reuse, RZ ;  /* 0x00000003150c7210 */ /* 0x0c0fe20007f3e0ff */
[----:B------:R-:W-:Y:S02]  /*d4e0*/  VIADD R24, R21, UR4 ;  /* 0x0000000415187c36 */ /* 0x000fe40008000000 */
[----:B------:R1:W-:Y:S01]  /*d4f0*/  @P6 STG.E.U8 desc[UR14][R22.64], R27 ;  /* 0x0000001b16006986 */ /* 0x0003e2000c10110e */
[----:B------:R-:W-:Y:S01]  /*d500*/  ISETP.LT.AND P6, PT, R13, UR5, !P0 ;  /* 0x000000050d007c0c */ /* 0x000fe2000c7c1270 */
[----:B0-----:R-:W-:Y:S01]  /*d510*/  VIADD R15, R2, 0x4a ;  /* 0x0000004a020f7836 */ /* 0x001fe20000000000 */
[----:B------:R-:W-:Y:S01]  /*d520*/  LEA.HI.X.SX32 R13, R21, R0, 0x1, P1 ;  /* 0x00000000150d7211 */ /* 0x000fe200008f0eff */
[----:B------:R-:W-:Y:S01]  /*d530*/  ULDC UR5, c[0x0][0x22c] ;  /* 0x00008b0000057ab9 */ /* 0x000fe20000000800 */
        /* <DEDUP_REMOVED lines=8> */
[----:B-1----:R-:W-:Y:S02]  /*d5c0*/  PRMT R27, R11, 0x7770, RZ ;  /* 0x000077700b1b7816 */ /* 0x002fe400000000ff */
[----:B------:R-:W-:-:S03]  /*d5d0*/  IADD3 R22, P1, R25, R3, RZ ;  /* 0x0000000319167210 */ /* 0x000fc60007f3e0ff */
[----:B------:R1:W-:Y:S01]  /*d5e0*/  @P3 STG.E.U8 desc[UR14][R14.64], R27 ;  /* 0x0000001b0e003986 */ /* 0x0003e2000c10110e */
[----:B------:R-:W-:Y:S01]  /*d5f0*/  ISETP.LT.AND P3, PT, R21, UR5, !P0 ;  /* 0x0000000515007c0c */ /* 0x000fe2000c761270 */
[C---:B------:R-:W-:Y:S01]  /*d600*/  VIADD R21, R25.reuse, UR4 ;  /* 0x0000000419157c36 */ /* 0x040fe20008000000 */
[-C--:B------:R-:W-:Y:S01]  /*d610*/  LEA.HI.X.SX32 R23, R25, R0.reuse, 0x1, P1 ;  /* 0x0000000019177211 */ /* 0x080fe200008f0eff */
[C---:B0-----:R-:W-:Y:S01]  /*d620*/  VIADD R13, R2.reuse, 0x4c ;  /* 0x0000004c020d7836 */ /* 0x041fe20000000000 */
[----:B------:R-:W-:Y:S01]  /*d630*/  PRMT R25, R11, 0x7771, RZ ;  /* 0x000077710b197816 */ /* 0x000fe200000000ff */
[----:B------:R-:W-:Y:S01]  /*d640*/  ULDC UR5, c[0x0][0x22c] ;  /* 0x00008b0000057ab9 */ /* 0x000fe20000000800 */
[CC--:B------:R-:W-:Y:S01]  /*d650*/  IADD3 R12, P1, R21.reuse, R3.reuse, RZ ;  /* 0x00000003150c7210 */ /* 0x0c0fe20007f3e0ff */
[----:B------:R-:W-:Y:S02]  /*d660*/  VIADD R24, R21, UR4 ;  /* 0x0000000415187c36 */ /* 0x000fe40008000000 */
[----:B------:R0:W-:Y:S01]  /*d670*/  @P2 STG.E.U8 desc[UR14][R22.64], R25 ;  /* 0x0000001916002986 */ /* 0x0001e2000c10110e */
[----:B------:R-:W-:Y:S01]  /*d680*/  ISETP.LT.AND P2, PT, R13, UR5, !P0 ;  /* 0x000000050d007c0c */ /* 0x000fe2000c741270 */
[----:B-1----:R-:W-:Y:S01]  /*d690*/  VIADD R15, R2, 0x4d ;  /* 0x0000004d020f7836 */ /* 0x002fe20000000000 */
[----:B------:R-:W-:Y:S01]  /*d6a0*/  LEA.HI.X.SX32 R13, R21, R0, 0x1, P1 ;  /* 0x00000000150d7211 */ /* 0x000fe200008f0eff */
[----:B------:R-:W-:Y:S01]  /*d6b0*/  VIADD R21, R24, UR4 ;  /* 0x0000000418157c36 */ /* 0x000fe20008000000 */
[----:B------:R-:W-:Y:S01]  /*d6c0*/  PRMT R27, R8, 0x7772, RZ ;  /* 0x00007772081b7816 */ /* 0x000fe200000000ff */
[----:B------:R-:W-:Y:S01]  /*d6d0*/  ULDC UR5, c[0x0][0x22c] ;  /* 0x00008b0000057ab9 */ /* 0x000fe20000000800 */
[----:B------:R-:W-:-:S03]  /*d6e0*/  IADD3 R14, P1, R24, R3, RZ ;  /* 0x00000003180e7210 */ /* 0x000fc60007f3e0ff */
[----:B------:R1:W-:Y:S01]  /*d6f0*/  @P4 STG.E.U8 desc[UR14][R12.64], R27 ;  /* 0x0000001b0c004986 */ /* 0x0003e2000c10110e */
[----:B------:R-:W-:Y:S01]  /*d700*/  ISETP.LT.AND P4, PT, R15, UR5, !P0 ;  /* 0x000000050f007c0c */ /* 0x000fe2000c781270 */
[----:B------:R-:W-:Y:S01]  /*d710*/  ULDC UR5, c[0x0][0x22c] ;  /* 0x00008b0000057ab9 */ /* 0x000fe20000000800 */
[----:B------:R-:W-:Y:S01]  /*d720*/  LEA.HI.X.SX32 R15, R24, R0, 0x1, P1 ;  /* 0x00000000180f7211 */ /* 0x000fe200008f0eff */
[C---:B------:R-:W-:Y:S01]  /*d730*/  VIADD R24, R21.reuse, UR4 ;  /* 0x0000000415187c36 */ /* 0x040fe20008000000 */
[----:B0-----:R-:W-:Y:S01]  /*d740*/  PRMT R25, R8, 0x7773, RZ ;  /* 0x0000777308197816 */ /* 0x001fe200000000ff */
[----:B------:R-:W-:Y:S01]  /*d750*/  VIADD R8, R2, 0x4e ;  /* 0x0000004e02087836 */ /* 0x000fe20000000000 */
[----:B------:R-:W-:-:S03]  /*d760*/  IADD3 R22, P1, R21, R3, RZ ;  /* 0x0000000315167210 */ /* 0x000fc60007f3e0ff */
[----:B------:R0:W-:Y:S01]  /*d770*/  @P6 STG.E.U8 desc[UR14][R14.64], R25 ;  /* 0x000000190e006986 */ /* 0x0001e2000c10110e */
[----:B------:R-:W-:Y:S01]  /*d780*/  LEA.HI.X.SX32 R23, R21, R0, 0x1, P1 ;  /* 0x0000000015177211 */ /* 0x000fe200008f0eff */
[----:B------:R-:W-:Y:S01]  /*d790*/  VIADD R21, R24, UR4 ;  /* 0x0000000418157c36 */ /* 0x000fe20008000000 */
[----:B------:R-:W-:Y:S01]  /*d7a0*/  ISETP.LT.AND P6, PT, R8, UR5, !P0 ;  /* 0x0000000508007c0c */ /* 0x000fe2000c7c1270 */
[----:B------:R-:W-:Y:S01]  /*d7b0*/  VIADD R8, R2, 0x4f ;  /* 0x0000004f02087836 */ /* 0x000fe20000000000 */
[----:B-1----:R-:W-:Y:S01]  /*d7c0*/  PRMT R27, R9, 0x7772, RZ ;  /* 0x00007772091b7816 */ /* 0x002fe200000000ff */
[----:B------:R-:W-:Y:S01]  /*d7d0*/  ULDC UR5, c[0x0][0x22c] ;  /* 0x00008b0000057ab9 */ /* 0x000fe20000000800 */
[----:B------:R-:W-:-:S03]  /*d7e0*/  IADD3 R12, P1, R24, R3, RZ ;  /* 0x00000003180c7210 */ /* 0x000fc60007f3e0ff */
[----:B------:R1:W-:Y:S01]  /*d7f0*/  @P5 STG.E.U8 desc[UR14][R22.64], R27 ;  /* 0x0000001b16005986 */ /* 0x0003e2000c10110e */
[-C--:B------:R-:W-:Y:S01]  /*d800*/  LEA.HI.X.SX32 R13, R24, R0.reuse, 0x1, P1 ;  /* 0x00000000180d7211 */ /* 0x080fe200008f0eff */
[----:B------:R-:W-:Y:S01]  /*d810*/  VIADD R24, R21, UR4 ;  /* 0x0000000415187c36 */ /* 0x000fe20008000000 */
[----:B0-----:R-:W-:Y:S01]  /*d820*/  PRMT R25, R9, 0x7773, RZ ;  /* 0x0000777309197816 */ /* 0x001fe200000000ff */
[----:B------:R-:W-:Y:S01]  /*d830*/  VIADD R9, R2, 0x50 ;  /* 0x0000005002097836 */ /* 0x000fe20000000000 */
[----:B------:R-:W-:Y:S01]  /*d840*/  ISETP.LT.AND P5, PT, R8, UR5, !P0 ;  /* 0x0000000508007c0c */ /* 0x000fe2000c7a1270 */
[----:B------:R-:W-:Y:S01]  /*d850*/  ULDC UR5, c[0x0][0x22c] ;  /* 0x00008b0000057ab9 */ /* 0x000fe20000000800 */
[-C--:B------:R-:W-:Y:S01]  /*d860*/  IADD3 R8, P1, R21, R3.reuse, RZ ;  /* 0x0000000315087210 */ /* 0x080fe20007f3e0ff */
[----:B------:R0:W-:Y:S01]  /*d870*/  @P3 STG.E.U8 desc[UR14][R12.64], R25 ;  /* 0x000000190c003986 */ /* 0x0001e2000c10110e */
[----:B------:R-:W-:Y:S01]  /*d880*/  ISETP.LT.AND P3, PT, R9, UR5, !P0 ;  /* 0x0000000509007c0c */ /* 0x000fe2000c761270 */
[----:B------:R-:W-:Y:S01]  /*d890*/  VIADD R15, R2, 0x51 ;  /* 0x00000051020f7836 */ /* 0x000fe20000000000 */
[----:B------:R-:W-:Y:S01]  /*d8a0*/  LEA.HI.X.SX32 R9, R21, R0, 0x1, P1 ;  /* 0x0000000015097211 */ /* 0x000fe200008f0eff */
[----:B------:R-:W-:Y:S01]  /*d8b0*/  ULDC UR5, c[0x0][0x22c] ;  /* 0x00008b0000057ab9 */ /* 0x000fe20000000800 */
[----:B-1----:R-:W-:Y:S01]  /*d8c0*/  PRMT R23, R10, 0x7772, RZ ;  /* 0x000077720a177816 */ /* 0x002fe200000000ff */
[----:B------:R-:W-:Y:S01]  /*d8d0*/  VIADD R21, R2, 0x52 ;  /* 0x0000005202157836 */ /* 0x000fe20000000000 */
[----:B------:R-:W-:-:S02]  /*d8e0*/  IADD3 R14, P1, R24, R3, RZ ;  /* 0x00000003180e7210 */ /* 0x000fc40007f3e0ff */
[----:B------:R-:W-:Y:S01]  /*d8f0*/  PRMT R27, R10, 0x7773, RZ ;  /* 0x000077730a1b7816 */ /* 0x000fe200000000ff */
[----:B------:R1:W-:Y:S01]  /*d900*/  @P2 STG.E.U8 desc[UR14][R8.64], R23 ;  /* 0x0000001708002986 */ /* 0x0003e2000c10110e */
[----:B------:R-:W-:Y:S01]  /*d910*/  ISETP.LT.AND P2, PT, R15, UR5, !P0 ;  /* 0x000000050f007c0c */ /* 0x000fe2000c741270 */
[----:B------:R-:W-:Y:S01]  /*d920*/  ULDC UR5, c[0x0][0x22c] ;  /* 0x00008b0000057ab9 */ /* 0x000fe20000000800 */
[C---:B------:R-:W-:Y:S01]  /*d930*/  LEA.HI.X.SX32 R15, R24.reuse, R0, 0x1, P1 ;  /* 0x00000000180f7211 */ /* 0x040fe200008f0eff */
[----:B------:R-:W-:Y:S01]  /*d940*/  VIADD R24, R24, UR4 ;  /* 0x0000000418187c36 */ /* 0x000fe20008000000 */
[----:B0-----:R-:W-:Y:S01]  /*d950*/  PRMT R25, R11, 0x7772, RZ ;  /* 0x000077720b197816 */ /* 0x001fe200000000ff */
[----:B------:R-:W-:Y:S01]  /*d960*/  VIADD R12, R2, 0x53 ;  /* 0x00000053020c7836 */ /* 0x000fe20000000000 */
[----:B------:R-:W-:Y:S01]  /*d970*/  ISETP.LT.AND P1, PT, R21, UR5, !P0 ;  /* 0x0000000515007c0c */ /* 0x000fe2000c721270 */
[----:B------:R0:W-:Y:S01]  /*d980*/  @P4 STG.E.U8 desc[UR14][R14.64], R27 ;  /* 0x0000001b0e004986 */ /* 0x0001e2000c10110e */
[C---:B------:R-:W-:Y:S01]  /*d990*/  IADD3 R10, P4, R24.reuse, R3, RZ ;  /* 0x00000003180a7210 */ /* 0x040fe20007f9e0ff */
[----:B------:R-:W-:Y:S01]  /*d9a0*/  VIADD R13, R24, UR4 ;  /* 0x00000004180d7c36 */ /* 0x000fe20008000000 */
[----:B------:R-:W-:Y:S01]  /*d9b0*/  ULDC UR5, c[0x0][0x22c] ;  /* 0x00008b0000057ab9 */ /* 0x000fe20000000800 */
[----:B-1----:R-:W-:-:S02]  /*d9c0*/  PRMT R23, R11, 0x7773, RZ ;  /* 0x000077730b177816 */ /* 0x002fc400000000ff */
[-C--:B------:R-:W-:Y:S01]  /*d9d0*/  LEA.HI.X.SX32 R11, R24, R0.reuse, 0x1, P4 ;  /* 0x00000000180b7211 */ /* 0x080fe200020f0eff */
[C---:B------:R-:W-:Y:S01]  /*d9e0*/  VIADD R21, R13.reuse, UR4 ;  /* 0x000000040d157c36 */ /* 0x040fe20008000000 */
[CC--:B------:R-:W-:Y:S01]  /*d9f0*/  IADD3 R8, P4, R13.reuse, R3.reuse, RZ ;  /* 0x000000030d087210 */ /* 0x0c0fe20007f9e0ff */
[----:B------:R-:W-:Y:S02]  /*da00*/  ULDC UR4, c[0x0][0x248] ;  /* 0x0000920000047ab9 */ /* 0x000fe40000000800 */
[----:B------:R1:W-:Y:S01]  /*da10*/  @P6 STG.E.U8 desc[UR14][R10.64], R25 ;  /* 0x000000190a006986 */ /* 0x0003e2000c10110e */
[----:B------:R-:W-:Y:S01]  /*da20*/  LEA.HI.X.SX32 R9, R13, R0, 0x1, P4 ;  /* 0x000000000d097211 */ /* 0x000fe200020f0eff */
[----:B0-----:R-:W-:Y:S01]  /*da30*/  VIADD R14, R2, 0x54 ;  /* 0x00000054020e7836 */ /* 0x001fe20000000000 */
[----:B------:R-:W-:Y:S01]  /*da40*/  ISETP.LT.AND P4, PT, R12, UR5, !P0 ;  /* 0x000000050c007c0c */ /* 0x000fe2000c781270 */
[----:B------:R-:W-:Y:S01]  /*da50*/  ULDC UR5, c[0x0][0x22c] ;  /* 0x00008b0000057ab9 */ /* 0x000fe20000000800 */
[----:B------:R-:W-:Y:S01]  /*da60*/  IADD3 R12, P6, R21, R3, RZ ;  /* 0x00000003150c7210 */ /* 0x000fe20007fde0ff */
[----:B------:R0:W-:Y:S01]  /*da70*/  @P5 STG.E.U8 desc[UR14][R8.64], R23 ;  /* 0x0000001708005986 */ /* 0x0001e2000c10110e */
[----:B----4-:R-:W-:-:S02]  /*da80*/  PRMT R27, R16, 0x7770, RZ ;  /* 0x00007770101b7816 */ /* 0x010fc400000000ff */
[CC--:B------:R-:W-:Y:S01]  /*da90*/  LEA.HI.X.SX32 R13, R21.reuse, R0.reuse, 0x1, P6 ;  /* 0x00000000150d7211 */ /* 0x0c0fe200030f0eff */
[----:B------:R-:W-:Y:S01]  /*daa0*/  VIADD R21, R21, UR4 ;  /* 0x0000000415157c36 */ /* 0x000fe20008000000 */
[----:B------:R-:W-:Y:S01]  /*dab0*/  ULDC UR4, c[0x0][0x248] ;  /* 0x0000920000047ab9 */ /* 0x000fe20000000800 */
[----:B------:R-:W-:Y:S01]  /*dac0*/  ISETP.LT.AND P6, PT, R14, UR5, !P0 ;  /* 0x000000050e007c0c */ /* 0x000fe2000c7c1270 */
[----:B-1----:R-:W-:Y:S01]  /*dad0*/  VIADD R10, R2, 0x55 ;  /* 0x00000055020a7836 */ /* 0x002fe20000000000 */
[----:B------:R1:W-:Y:S01]  /*dae0*/  @P3 STG.E.U8 desc[UR14][R12.64], R27 ;  /* 0x0000001b0c003986 */ /* 0x0003e2000c10110e */
[C---:B------:R-:W-:Y:S01]  /*daf0*/  VIADD R14, R21.reuse, UR4 ;  /* 0x00000004150e7c36 */ /* 0x040fe20008000000 */
[----:B------:R-:W-:Y:S01]  /*db00*/  PRMT R15, R16, 0x7771, RZ ;  /* 0x00007771100f7816 */ /* 0x000fe200000000ff */
[----:B------:R-:W-:Y:S01]  /*db10*/  ULDC UR5, c[0x0][0x22c] ;  /* 0x00008b0000057ab9 */ /* 0x000fe20000000800 */
[CC--:B0-----:R-:W-:Y:S01]  /*db20*/  IADD3 R8, P3, R21.reuse, R3.reuse, RZ ;  /* 0x0000000315087210 */ /* 0x0c1fe20007f7e0ff */
[----:B------:R-:W-:Y:S01]  /*db30*/  VIADD R11, R2, 0x56 ;  /* 0x00000056020b7836 */ /* 0x000fe20000000000 */
[----:B------:R-:W-:Y:S01]  /*db40*/  ISETP.LT.AND P5, PT, R10, UR5, !P0 ;  /* 0x000000050a007c0c */ /* 0x000fe2000c7a1270 */
[----:B------:R-:W-:Y:S01]  /*db50*/  ULDC UR4, c[0x0][0x22c] ;  /* 0x00008b0000047ab9 */ /* 0x000fe20000000800 */
[----:B------:R-:W-:Y:S01]  /*db60*/  LEA.HI.X.SX32 R9, R21, R0, 0x1, P3 ;  /* 0x0000000015097211 */ /* 0x000fe200018f0eff */
[----:B------:R-:W-:Y:S01]  /*db70*/  ULDC UR5, c[0x0][0x22c] ;  /* 0x00008b0000057ab9 */ /* 0x000fe20000000800 */
[----:B------:R-:W-:-:S02]  /*db80*/  IADD3 R10, P3, R14, R3, RZ ;  /* 0x000000030e0a7210 */ /* 0x000fc40007f7e0ff */
[----:B------:R-:W-:Y:S01]  /*db90*/  PRMT R21, R17, 0x7770, RZ ;  /* 0x0000777011157816 */ /* 0x000fe200000000ff */
[----:B------:R0:W-:Y:S01]  /*dba0*/  @P2 STG.E.U8 desc[UR14][R8.64], R15 ;  /* 0x0000000f08002986 */ /* 0x0001e2000c10110e */
[----:B------:R-:W-:Y:S01]  /*dbb0*/  ISETP.LT.AND P2, PT, R11, UR4, !P0 ;  /* 0x000000040b007c0c */ /* 0x000fe2000c741270 */
[----:B------:R-:W-:Y:S01]  /*dbc0*/  ULDC UR4, c[0x0][0x248] ;  /* 0x0000920000047ab9 */ /* 0x000fe20000000800 */
[C---:B------:R-:W-:Y:S01]  /*dbd0*/  LEA.HI.X.SX32 R11, R14.reuse, R0, 0x1, P3 ;  /* 0x000000000e0b7211 */ /* 0x040fe200018f0eff */
[----:B------:R-:W-:Y:S01]  /*dbe0*/  VIADD R14, R14, UR4 ;  /* 0x000000040e0e7c36 */ /* 0x000fe20008000000 */
[----:B------:R-:W-:Y:S01]  /*dbf0*/  ULDC UR4, c[0x0][0x22c] ;  /* 0x00008b0000047ab9 */ /* 0x000fe20000000800 */
[----:B-1----:R-:W-:Y:S01]  /*dc00*/  VIADD R13, R2, 0x57 ;  /* 0x00000057020d7836 */ /* 0x002fe20000000000 */
[----:B------:R-:W-:Y:S01]  /*dc10*/  PRMT R25, R18, 0x7770, RZ ;  /* 0x0000777012197816 */ /* 0x000fe200000000ff */
[----:B------:R1:W-:Y:S01]  /*dc20*/  @P1 STG.E.U8 desc[UR14][R10.64], R21 ;  /* 0x000000150a001986 */ /* 0x0003e2000c10110e */
[----:B------:R-:W-:-:S02]  /*dc30*/  IADD3 R12, P1, R14, R3, RZ ;  /* 0x000000030e0c7210 */ /* 0x000fc40007f3e0ff */
[----:B------:R-:W-:Y:S01]  /*dc40*/  ISETP.LT.AND P3, PT, R13, UR4, !P0 ;  /* 0x000000040d007c0c */ /* 0x000fe2000c761270 */
[----:B------:R-:W-:Y:S01]  /*dc50*/  ULDC UR4, c[0x0][0x248] ;  /* 0x0000920000047ab9 */ /* 0x000fe20000000800 */
[----:B0-----:R-:W-:Y:S01]  /*dc60*/  VIADD R8, R2, 0x58 ;  /* 0x0000005802087836 */ /* 0x001fe20000000000 */
[C---:B------:R-:W-:Y:S01]  /*dc70*/  LEA.HI.X.SX32 R13, R14.reuse, R0, 0x1, P1 ;  /* 0x000000000e0d7211 */ /* 0x040fe200008f0eff */
[----:B------:R-:W-:Y:S01]  /*dc80*/  VIADD R9, R14, UR4 ;  /* 0x000000040e097c36 */ /* 0x000fe20008000000 */
[----:B------:R-:W-:Y:S01]  /*dc90*/  PRMT R15, R17, 0x7771, RZ ;  /* 0x00007771110f7816 */ /* 0x000fe200000000ff */
[----:B------:R-:W-:Y:S01]  /*dca0*/  ULDC UR4, c[0x0][0x248] ;  /* 0x0000920000047ab9 */ /* 0x000fe20000000800 */
[----:B------:R-:W-:Y:S01]  /*dcb0*/  ISETP.LT.AND P1, PT, R8, UR5, !P0 ;  /* 0x0000000508007c0c */ /* 0x000fe2000c721270 */
[----:B------:R-:W-:Y:S01]  /*dcc0*/  ULDC UR5, c[0x0][0x248] ;  /* 0x0000920000057ab9 */ /* 0x000fe20000000800 */
[C---:B-1----:R-:W-:Y:S01]  /*dcd0*/  VIADD R11, R9.reuse, UR4 ;  /* 0x00000004090b7c36 */ /* 0x042fe20008000000 */
[----:B------:R0:W-:Y:S01]  /*dce0*/  @P4 STG.E.U8 desc[UR14][R12.64], R15 ;  /* 0x0000000f0c004986 */ /* 0x0001e2000c10110e */
[----:B------:R-:W-:Y:S01]  /*dcf0*/  IADD3 R8, P4, R9, R3, RZ ;  /* 0x0000000309087210 */ /* 0x000fe20007f9e0ff */
[----:B------:R-:W-:Y:S01]  /*dd00*/  VIADD R14, R2, 0x59 ;  /* 0x00000059020e7836 */ /* 0x000fe20000000000 */
[----:B------:R-:W-:Y:S01]  /*dd10*/  ULDC UR4, c[0x0][0x22c] ;  /* 0x00008b0000047ab9 */ /* 0x000fe20000000800 */
[----:B------:R-:W-:-:S02]  /*dd20*/  PRMT R23, R18, 0x7771, RZ ;  /* 0x0000777112177816 */ /* 0x000fc400000000ff */
[-C--:B------:R-:W-:Y:S02]  /*dd30*/  LEA.HI.X.SX32 R9, R9, R0.reuse, 0x1, P4 ;  /* 0x0000000009097211 */ /* 0x080fe400020f0eff */
[-C--:B------:R-:W-:Y:S02]  /*dd40*/  IADD3 R10, P4, R11, R3.reuse, RZ ;  /* 0x000000030b0a7210 */ /* 0x080fe40007f9e0ff */
[----:B------:R-:W-:Y:S01]  /*dd50*/  PRMT R21, R19, 0x7770, RZ ;  /* 0x0000777013157816 */ /* 0x000fe200000000ff */
[----:B------:R1:W-:Y:S01]  /*dd60*/  @P6 STG.E.U8 desc[UR14][R8.64], R25 ;  /* 0x0000001908006986 */ /* 0x0003e2000c10110e */
[C---:B0-----:R-:W-:Y:S01]  /*dd70*/  VIADD R15, R11.reuse, UR5 ;  /* 0x000000050b0f7c36 */ /* 0x041fe20008000000 */
[-C--:B------:R-:W-:Y:S01]  /*dd80*/  LEA.HI.X.SX32 R11, R11, R0.reuse, 0x1, P4 ;  /* 0x000000000b0b7211 */ /* 0x080fe200020f0eff */
[----:B------:R-:W-:Y:S01]  /*dd90*/  ULDC UR5, c[0x0][0x22c] ;  /* 0x00008b0000057ab9 */ /* 0x000fe20000000800 */
[----:B------:R-:W-:Y:S01]  /*dda0*/  ISETP.LT.AND P4, PT, R14, UR4, !P0 ;  /* 0x000000040e007c0c */ /* 0x000fe2000c781270 */
[----:B------:R-:W-:Y:S01]  /*ddb0*/  ULDC UR4, c[0x0][0x248] ;  /* 0x0000920000047ab9 */ /* 0x000fe20000000800 */
[CC--:B------:R-:W-:Y:S01]  /*ddc0*/  IADD3 R12, P6, R15.reuse, R3.reuse, RZ ;  /* 0x000000030f0c7210 */ /* 0x0c0fe20007fde0ff */
[----:B------:R-:W-:Y:S01]  /*ddd0*/  VIADD R14, R2, 0x5a ;  /* 0x0000005a020e7836 */ /* 0x000fe20000000000 */
[----:B------:R0:W-:Y:S02]  /*dde0*/  @P5 STG.E.U8 desc[UR14][R10.64], R23 ;  /* 0x000000170a005986 */ /* 0x0001e4000c10110e */
[CC--:B------:R-:W-:Y:S01]  /*ddf0*/  LEA.HI.X.SX32 R13, R15.reuse, R0.reuse, 0x1, P6 ;  /* 0x000000000f0d7211 */ /* 0x0c0fe200030f0eff */
[----:B------:R-:W-:Y:S01]  /*de00*/  VIADD R15, R15, UR4 ;  /* 0x000000040f0f7c36 */ /* 0x000fe20008000000 */
[----:B------:R-:W-:Y:S01]  /*de10*/  ISETP.LT.AND P6, PT, R14, UR5, !P0 ;  /* 0x000000050e007c0c */ /* 0x000fe2000c7c1270 */
[C---:B-1----:R-:W-:Y:S01]  /*de20*/  VIADD R9, R2.reuse, 0x5b ;  /* 0x0000005b02097836 */ /* 0x042fe20000000000 */
[----:B------:R-:W-:Y:S01]  /*de30*/  ULDC UR5, c[0x0][0x22c] ;  /* 0x00008b0000057ab9 */ /* 0x000fe20000000800 */
[----:B------:R1:W-:Y:S01]  /*de40*/  @P2 STG.E.U8 desc[UR14][R12.64], R21 ;  /* 0x000000150c002986 */ /* 0x0003e2000c10110e */
[-C--:B------:R-:W-:Y:S01]  /*de50*/  IADD3 R8, P2, R15, R3.reuse, RZ ;  /* 0x000000030f087210 */ /* 0x080fe20007f5e0ff */
[----:B------:R-:W-:Y:S01]  /*de60*/  ULDC UR4, c[0x0][0x248] ;  /* 0x0000920000047ab9 */ /* 0x000fe20000000800 */
[----:B------:R-:W-:Y:S01]  /*de70*/  ISETP.LT.AND P5, PT, R9, UR5, !P0 ;  /* 0x0000000509007c0c */ /* 0x000fe2000c7a1270 */
[C---:B------:R-:W-:Y:S01]  /*de80*/  VIADD R14, R15.reuse, UR4 ;  /* 0x000000040f0e7c36 */ /* 0x040fe20008000000 */
[-C--:B------:R-:W-:Y:S01]  /*de90*/  LEA.HI.X.SX32 R9, R15, R0.reuse, 0x1, P2 ;  /* 0x000000000f097211 */ /* 0x080fe200010f0eff */
[----:B0-----:R-:W-:Y:S01]  /*dea0*/  VIADD R11, R2, 0x5c ;  /* 0x0000005c020b7836 */ /* 0x001fe20000000000 */
[----:B------:R-:W-:Y:S01]  /*deb0*/  PRMT R15, R19, 0x7771, RZ ;  /* 0x00007771130f7816 */ /* 0x000fe200000000ff */
[----:B------:R-:W-:Y:S01]  /*dec0*/  ULDC UR4, c[0x0][0x22c] ;  /* 0x00008b0000047ab9 */ /* 0x000fe20000000800 */
[C---:B------:R-:W-:Y:S01]  /*ded0*/  IADD3 R10, P2, R14.reuse, R3, RZ ;  /* 0x000000030e0a7210 */ /* 0x040fe20007f5e0ff */
[----:B------:R-:W-:Y:S01]  /*dee0*/  ULDC UR5, c[0x0][0x22c] ;  /* 0x00008b0000057ab9 */ /* 0x000fe20000000800 */
[----:B------:R-:W-:Y:S01]  /*def0*/  PRMT R23, R17, 0x7772, RZ ;  /* 0x0000777211177816 */ /* 0x000fe200000000ff */
[----:B------:R0:W-:Y:S01]  /*df00*/  @P3 STG.E.U8 desc[UR14][R8.64], R15 ;  /* 0x0000000f08003986 */ /* 0x0001e2000c10110e */
[----:B------:R-:W-:Y:S01]  /*df10*/  ISETP.LT.AND P3, PT, R11, UR4, !P0 ;  /* 0x000000040b007c0c */ /* 0x000fe2000c761270 */
[----:B------:R-:W-:Y:S01]  /*df20*/  ULDC UR4, c[0x0][0x248] ;  /* 0x0000920000047ab9 */ /* 0x000fe20000000800 */
[C---:B------:R-:W-:Y:S01]  /*df30*/  LEA.HI.X.SX32 R11, R14.reuse, R0, 0x1, P2 ;  /* 0x000000000e0b7211 */ /* 0x040fe200010f0eff */
[----:B------:R-:W-:Y:S01]  /*df40*/  VIADD R14, R14, UR4 ;  /* 0x000000040e0e7c36 */ /* 0x000fe20008000000 */
[----:B-1----:R-:W-:Y:S01]  /*df50*/  PRMT R21, R16, 0x7772, RZ ;  /* 0x0000777210157816 */ /* 0x002fe200000000ff */
[----:B------:R-:W-:Y:S01]  /*df60*/  VIADD R13, R2, 0x5d ;  /* 0x0000005d020d7836 */ /* 0x000fe20000000000 */
[----:B------:R-:W-:Y:S01]  /*df70*/  ULDC UR4, c[0x0][0x22c] ;  /* 0x00008b0000047ab9 */ /* 0x000fe20000000800 */
[----:B------:R-:W-:-:S02]  /*df80*/  PRMT R17, R17, 0x7773, RZ ;  /* 0x0000777311117816 */ /* 0x000fc400000000ff */
[----:B------:R1:W-:Y:S01]  /*df90*/  @P1 STG.E.U8 desc[UR14][R10.64], R21 ;  /* 0x000000150a001986 */ /* 0x0003e2000c10110e */
[-C--:B------:R-:W-:Y:S01]  /*dfa0*/  IADD3 R12, P1, R14, R3.reuse, RZ ;  /* 0x000000030e0c7210 */ /* 0x080fe20007f3e0ff */
[----:B0-----:R-:W-:Y:S01]  /*dfb0*/  VIADD R8, R2, 0x5e ;  /* 0x0000005e02087836 */ /* 0x001fe20000000000 */
[----:B------:R-:W-:Y:S01]  /*dfc0*/  ISETP.LT.AND P2, PT, R13, UR4, !P0 ;  /* 0x000000040d007c0c */ /* 0x000fe2000c741270 */
[----:B------:R-:W-:Y:S01]  /*dfd0*/  ULDC UR4, c[0x0][0x248] ;  /* 0x0000920000047ab9 */ /* 0x000fe20000000800 */
[CC--:B------:R-:W-:Y:S01]  /*dfe0*/  LEA.HI.X.SX32 R13, R14.reuse, R0.reuse, 0x1, P1 ;  /* 0x000000000e0d7211 */ /* 0x0c0fe200008f0eff */
[----:B------:R-:W-:Y:S01]  /*dff0*/  VIADD R9, R14, UR4 ;  /* 0x000000040e097c36 */ /* 0x000fe20008000000 */
[----:B------:R-:W-:Y:S01]  /*e000*/  PRMT R15, R16, 0x7773, RZ ;  /* 0x00007773100f7816 */ /* 0x000fe200000000ff */
[----:B------:R-:W-:Y:S01]  /*e010*/  ULDC UR4, c[0x0][0x248] ;  /* 0x0000920000047ab9 */ /* 0x000fe20000000800 */
[----:B------:R-:W-:Y:S01]  /*e020*/  ISETP.LT.AND P1, PT, R8, UR5, !P0 ;  /* 0x0000000508007c0c */ /* 0x000fe2000c721270 */
[----:B------:R-:W-:Y:S01]  /*e030*/  ULDC UR5, c[0x0][0x248] ;  /* 0x0000920000057ab9 */ /* 0x000fe20000000800 */
[----:B------:R-:W-:Y:S01]  /*e040*/  VIADD R14, R2, 0x5f ;  /* 0x0000005f020e7836 */ /* 0x000fe20000000000 */
[----:B------:R0:W-:Y:S01]  /*e050*/  @P4 STG.E.U8 desc[UR14][R12.64], R15 ;  /* 0x0000000f0c004986 */ /* 0x0001e2000c10110e */
[C---:B------:R-:W-:Y:S01]  /*e060*/  IADD3 R8, P4, R9.reuse, R3, RZ ;  /* 0x0000000309087210 */ /* 0x040fe20007f9e0ff */
[C---:B-1----:R-:W-:Y:S01]  /*e070*/  VIADD R11, R9.reuse, UR4 ;  /* 0x00000004090b7c36 */ /* 0x042fe20008000000 */
[----:B------:R-:W-:Y:S01]  /*e080*/  ULDC UR4, c[0x0][0x22c] ;  /* 0x00008b0000047ab9 */ /* 0x000fe20000000800 */
[----:B------:R-:W-:Y:S01]  /*e090*/  PRMT R21, R18, 0x7772, RZ ;  /* 0x0000777212157816 */ /* 0x000fe200000000ff */
[----:B------:R-:W-:Y:S01]  /*e0a0*/  VIADD R16, R2, 0x7e ;  /* 0x0000007e02107836 */ /* 0x000fe20000000000 */
[----:B------:R-:W-:-:S02]  /*e0b0*/  LEA.HI.X.SX32 R9, R9, R0, 0x1, P4 ;  /* 0x0000000009097211 */ /* 0x000fc400020f0eff */
[----:B------:R-:W-:-:S03]  /*e0c0*/  IADD3 R10, P4, R11, R3, RZ ;  /* 0x000000030b0a7210 */ /* 0x000fc60007f9e0ff */
        /* <DEDUP_REMOVED lines=23> */
[CC--:B------:R-:W-:Y:S01]  /*e240*/  IADD3 R10, P3, R14.reuse, R3.reuse, RZ ;  /* 0x000000030e0a7210 */ /* 0x0c0fe20007f7e0ff */
[----:B------:R-:W-:Y:S01]  /*e250*/  ULDC UR5, c[0x0][0x22c] ;  /* 0x00008b0000057ab9 */ /* 0x000fe20000000800 */
        /* <DEDUP_REMOVED lines=14> */
[CC--:B------:R-:W-:Y:S01]  /*e340*/  LEA.HI.X.SX32 R13, R14.reuse, R0.reuse, 0x1, P1 ;  /* 0x000000000e0d7211 */ /* 0x0c0fe200008f0eff */
[----:B------:R-:W-:Y:S01]  /*e350*/  VIADD R9, R14, UR4 ;  /* 0x000000040e097c36 */ /* 0x000fe20008000000 */
[----:B------:R-:W-:Y:S01]  /*e360*/  ULDC UR4, c[0x0][0x248] ;  /* 0x0000920000047ab9 */ /* 0x000fe20000000800 */
[----:B------:R-:W-:Y:S01]  /*e370*/  PRMT R23, R4, 0x7770, RZ ;  /* 0x0000777004177816 */ /* 0x000fe200000000ff */
[----:B------:R-:W-:Y:S01]  /*e380*/  VIADD R14, R2, 0x65 ;  /* 0x00000065020e7836 */ /* 0x000fe20000000000 */
[----:B------:R-:W-:Y:S01]  /*e390*/  ISETP.LT.AND P1, PT, R8, UR5, !P0 ;  /* 0x0000000508007c0c */ /* 0x000fe2000c721270 */
[----:B------:R0:W-:Y:S01]  /*e3a0*/  @P4 STG.E.U8 desc[UR14][R12.64], R19 ;  /* 0x000000130c004986 */ /* 0x0001e2000c10110e */
[CC--:B------:R-:W-:Y:S01]  /*e3b0*/  IADD3 R8, P4, R9.reuse, R3.reuse, RZ ;  /* 0x0000000309087210 */ /* 0x0c0fe20007f9e0ff */
[C---:B-1----:R-:W-:Y:S01]  /*e3c0*/  VIADD R11, R9.reuse, UR4 ;  /* 0x00000004090b7c36 */ /* 0x042fe20008000000 */
[----:B------:R-:W-:Y:S01]  /*e3d0*/  ULDC UR5, c[0x0][0x248] ;  /* 0x0000920000057ab9 */ /* 0x000fe20000000800 */
[----:B------:R-:W-:Y:S01]  /*e3e0*/  ULDC UR4, c[0x0][0x22c] ;  /* 0x00008b0000047ab9 */ /* 0x000fe20000000800 */
[-C--:B------:R-:W-:Y:S01]  /*e3f0*/  LEA.HI.X.SX32 R9, R9, R0.reuse, 0x1, P4 ;  /* 0x0000000009097211 */ /* 0x080fe200020f0eff */
[C---:B------:R-:W-:Y:S01]  /*e400*/  VIADD R15, R11.reuse, UR5 ;  /* 0x000000050b0f7c36 */ /* 0x040fe20008000000 */
[C---:B------:R-:W-:Y:S01]  /*e410*/  IADD3 R10, P4, R11.reuse, R3, RZ ;  /* 0x000000030b0a7210 */ /* 0x040fe20007f9e0ff */
[----:B------:R-:W-:Y:S01]  /*e420*/  ULDC UR5, c[0x0][0x22c] ;  /* 0x00008b0000057ab9 */ /* 0x000fe20000000800 */
[----:B------:R-:W-:Y:S01]  /*e430*/  PRMT R21, R4, 0x7771, RZ ;  /* 0x0000777104157816 */ /* 0x000fe200000000ff */
[----:B------:R1:W-:Y:S01]  /*e440*/  @P6 STG.E.U8 desc[UR14][R8.64], R23 ;  /* 0x0000001708006986 */ /* 0x0003e2000c10110e */
[----:B------:R-:W-:-:S02]  /*e450*/  LEA.HI.X.SX32 R11, R11, R0, 0x1, P4 ;  /* 0x000000000b0b7211 */ /* 0x000fc400020f0eff */
[CC--:B0-----:R-:W-:Y:S02]  /*e460*/  IADD3 R12, P6, R15.reuse, R3.reuse, RZ ;  /* 0x000000030f0c7210 */ /* 0x0c1fe40007fde0ff */
[----:B------:R-:W-:Y:S01]  /*e470*/  ISETP.LT.AND P4, PT, R14, UR4, !P0 ;  /* 0x000000040e007c0c */ /* 0x000fe2000c781270 */
[----:B------:R-:W-:Y:S01]  /*e480*/  ULDC UR4, c[0x0][0x248] ;  /* 0x0000920000047ab9 */ /* 0x000fe20000000800 */
[-C--:B------:R-:W-:Y:S01]  /*e490*/  LEA.HI.X.SX32 R13, R15, R0.reuse, 0x1, P6 ;  /* 0x000000000f0d7211 */ /* 0x080fe200030f0eff */
[C---:B------:R-:W-:Y:S01]  /*e4a0*/  VIADD R14, R2.reuse, 0x66 ;  /* 0x00000066020e7836 */ /* 0x040fe20000000000 */
[----:B------:R-:W-:Y:S01]  /*e4b0*/  PRMT R17, R5, 0x7770, RZ ;  /* 0x0000777005117816 */ /* 0x000fe200000000ff */
[----:B------:R-:W-:Y:S01]  /*e4c0*/  VIADD R15, R15, UR4 ;  /* 0x000000040f0f7c36 */ /* 0x000fe20008000000 */
[----:B------:R0:W-:Y:S01]  /*e4d0*/  @P5 STG.E.U8 desc[UR14][R10.64], R21 ;  /* 0x000000150a005986 */ /* 0x0001e2000c10110e */
[----:B-1----:R-:W-:Y:S01]  /*e4e0*/  VIADD R9, R2, 0x67 ;  /* 0x0000006702097836 */ /* 0x002fe20000000000 */
[----:B------:R-:W-:Y:S01]  /*e4f0*/  ISETP.LT.AND P6, PT, R14, UR5, !P0 ;  /* 0x000000050e007c0c */ /* 0x000fe2000c7c1270 */
[----:B------:R-:W-:Y:S01]  /*e500*/  ULDC UR5, c[0x0][0x22c] ;  /* 0x00008b0000057ab9 */ /* 0x000fe20000000800 */
[----:B------:R1:W-:Y:S01]  /*e510*/  @P2 STG.E.U8 desc[UR14][R12.64], R17 ;  /* 0x000000110c002986 */ /* 0x0003e2000c10110e */
[-C--:B------:R-:W-:Y:S01]  /*e520*/  IADD3 R8, P2, R15, R3.reuse, RZ ;  /* 0x000000030f087210 */ /* 0x080fe20007f5e0ff */
[----:B------:R-:W-:Y:S01]  /*e530*/  ULDC UR4, c[0x0][0x248] ;  /* 0x0000920000047ab9 */ /* 0x000fe20000000800 */
[----:B------:R-:W-:Y:S01]  /*e540*/  ISETP.LT.AND P5, PT, R9, UR5, !P0 ;  /* 0x0000000509007c0c */ /* 0x000fe2000c7a1270 */
[C---:B------:R-:W-:Y:S01]  /*e550*/  VIADD R14, R15.reuse, UR4 ;  /* 0x000000040f0e7c36 */ /* 0x040fe20008000000 */
[-C--:B------:R-:W-:Y:S01]  /*e560*/  LEA.HI.X.SX32 R9, R15, R0.reuse, 0x1, P2 ;  /* 0x000000000f097211 */ /* 0x080fe200010f0eff */
[----:B------:R-:W-:Y:S01]  /*e570*/  ULDC UR4, c[0x0][0x22c] ;  /* 0x00008b0000047ab9 */ /* 0x000fe20000000800 */
[----:B------:R-:W-:Y:S01]  /*e580*/  PRMT R15, R5, 0x7771, RZ ;  /* 0x00007771050f7816 */ /* 0x000fe200000000ff */
[----:B0-----:R-:W-:Y:S01]  /*e590*/  VIADD R11, R2, 0x68 ;  /* 0x00000068020b7836 */ /* 0x001fe20000000000 */
        /* <DEDUP_REMOVED lines=17> */
[C---:B------:R-:W-:Y:S01]  /*e6b0*/  LEA.HI.X.SX32 R13, R14.reuse, R0, 0x1, P1 ;  /* 0x000000000e0d7211 */ /* 0x040fe200008f0eff */
        /* <DEDUP_REMOVED lines=8> */
[----:B-1----:R-:W-:Y:S01]  /*e740*/  VIADD R11, R9, UR4 ;  /* 0x00000004090b7c36 */ /* 0x002fe20008000000 */
[----:B------:R-:W-:Y:S01]  /*e750*/  ULDC UR4, c[0x0][0x22c] ;  /* 0x00008b0000047ab9 */ /* 0x000fe20000000800 */
[----:B------:R-:W-:-:S02]  /*e760*/  PRMT R17, R7, 0x7771, RZ ;  /* 0x0000777107117816 */ /* 0x000fc400000000ff */
[----:B------:R-:W-:Y:S02]  /*e770*/  LEA.HI.X.SX32 R9, R9, R0, 0x1, P4 ;  /* 0x0000000009097211 */ /* 0x000fe400020f0eff */
        /* <DEDUP_REMOVED lines=13> */
[----:B-1----:R-:W-:Y:S01]  /*e850*/  VIADD R9, R2, 0x6d ;  /* 0x0000006d02097836 */ /* 0x002fe20000000000 */
[----:B------:R-:W-:Y:S01]  /*e860*/  ULDC UR5, c[0x0][0x22c] ;  /* 0x00008b0000057ab9 */ /* 0x000fe20000000800 */
[----:B------:R-:W-:Y:S01]  /*e870*/  ULDC UR4, c[0x0][0x248] ;  /* 0x0000920000047ab9 */ /* 0x000fe20000000800 */
[-C--:B------:R-:W-:Y:S01]  /*e880*/  IADD3 R8, P5, R15, R3.reuse, RZ ;  /* 0x000000030f087210 */ /* 0x080fe20007fbe0ff */
[----:B------:R1:W-:Y:S01]  /*e890*/  @P3 STG.E.U8 desc[UR14][R12.64], R19 ;  /* 0x000000130c003986 */ /* 0x0003e2000c10110e */
[----:B------:R-:W-:Y:S01]  /*e8a0*/  ISETP.LT.AND P3, PT, R9, UR5, !P0 ;  /* 0x0000000509007c0c */ /* 0x000fe2000c761270 */
[C---:B------:R-:W-:Y:S01]  /*e8b0*/  VIADD R14, R15.reuse, UR4 ;  /* 0x000000040f0e7c36 */ /* 0x040fe20008000000 */
[-C--:B------:R-:W-:Y:S01]  /*e8c0*/  LEA.HI.X.SX32 R9, R15, R0.reuse, 0x1, P5 ;  /* 0x000000000f097211 */ /* 0x080fe200028f0eff */
[----:B------:R-:W-:Y:S01]  /*e8d0*/  ULDC UR4, c[0x0][0x22c] ;  /* 0x00008b0000047ab9 */ /* 0x000fe20000000800 */
[----:B0-----:R-:W-:Y:S01]  /*e8e0*/  PRMT R17, R4, 0x7773, RZ ;  /* 0x0000777304117816 */ /* 0x001fe200000000ff */
[----:B------:R-:W-:Y:S01]  /*e8f0*/  VIADD R4, R2, 0x6e ;  /* 0x0000006e02047836 */ /* 0x000fe20000000000 */
[-C--:B------:R-:W-:Y:S01]  /*e900*/  IADD3 R10, P5, R14, R3.reuse, RZ ;  /* 0x000000030e0a7210 */ /* 0x080fe20007fbe0ff */
[----:B------:R-:W-:Y:S01]  /*e910*/  ULDC UR5, c[0x0][0x22c] ;  /* 0x00008b0000057ab9 */ /* 0x000fe20000000800 */
[C---:B------:R-:W-:Y:S01]  /*e920*/  PRMT R15, R5.reuse, 0x7772, RZ ;  /* 0x00007772050f7816 */ /* 0x040fe200000000ff */
[----:B------:R-:W-:Y:S01]  /*e930*/  @P2 STG.E.U8 desc[UR14][R8.64], R17 ;  /* 0x0000001108002986 */ /* 0x000fe2000c10110e */
[----:B------:R-:W-:Y:S01]  /*e940*/  ISETP.LT.AND P2, PT, R4, UR4, !P0 ;  /* 0x0000000404007c0c */ /* 0x000fe2000c741270 */
[----:B------:R-:W-:Y:S01]  /*e950*/  ULDC UR4, c[0x0][0x248] ;  /* 0x0000920000047ab9 */ /* 0x000fe20000000800 */
[C---:B------:R-:W-:Y:S01]  /*e960*/  LEA.HI.X.SX32 R11, R14.reuse, R0, 0x1, P5 ;  /* 0x000000000e0b7211 */ /* 0x040fe200028f0eff */
[----:B------:R-:W-:Y:S01]  /*e970*/  VIADD R14, R14, UR4 ;  /* 0x000000040e0e7c36 */ /* 0x000fe20008000000 */
[----:B------:R-:W-:Y:S01]  /*e980*/  ULDC UR4, c[0x0][0x22c] ;  /* 0x00008b0000047ab9 */ /* 0x000fe20000000800 */
[----:B------:R-:W-:Y:S01]  /*e990*/  VIADD R4, R2, 0x6f ;  /* 0x0000006f02047836 */ /* 0x000fe20000000000 */
[----:B-1----:R-:W-:Y:S01]  /*e9a0*/  PRMT R19, R5, 0x7773, RZ ;  /* 0x0000777305137816 */ /* 0x002fe200000000ff */
[----:B------:R0:W-:Y:S01]  /*e9b0*/  @P1 STG.E.U8 desc[UR14][R10.64], R15 ;  /* 0x0000000f0a001986 */ /* 0x0001e2000c10110e */
[----:B------:R-:W-:-:S02]  /*e9c0*/  IADD3 R12, P5, R14, R3, RZ ;  /* 0x000000030e0c7210 */ /* 0x000fc40007fbe0ff */
[----:B------:R-:W-:Y:S01]  /*e9d0*/  ISETP.LT.AND P1, PT, R4, UR4, !P0 ;  /* 0x0000000404007c0c */ /* 0x000fe2000c721270 */
[----:B------:R-:W-:Y:S01]  /*e9e0*/  ULDC UR4, c[0x0][0x248] ;  /* 0x0000920000047ab9 */ /* 0x000fe20000000800 */
[----:B------:R-:W-:Y:S01]  /*e9f0*/  VIADD R4, R2, 0x70 ;  /* 0x0000007002047836 */ /* 0x000fe20000000000 */
[C---:B------:R-:W-:Y:S01]  /*ea00*/  LEA.HI.X.SX32 R13, R14.reuse, R0, 0x1, P5 ;  /* 0x000000000e0d7211 */ /* 0x040fe200028f0eff */
[----:B------:R-:W-:Y:S01]  /*ea10*/  VIADD R14, R14, UR4 ;  /* 0x000000040e0e7c36 */ /* 0x000fe20008000000 */
[----:B------:R-:W-:Y:S01]  /*ea20*/  ULDC UR4, c[0x0][0x248] ;  /* 0x0000920000047ab9 */ /* 0x000fe20000000800 */
[----:B------:R-:W1:Y:S01]  /*ea30*/  LDS.128 R20, [R20] ;  /* 0x0000000014147984 */ /* 0x000e620000000c00 */
[----:B------:R-:W-:Y:S01]  /*ea40*/  ISETP.LT.AND P5, PT, R4, UR5, !P0 ;  /* 0x0000000504007c0c */ /* 0x000fe2000c7a1270 */
[----:B------:R-:W-:Y:S01]  /*ea50*/  ULDC UR5, c[0x0][0x22c] ;  /* 0x00008b0000057ab9 */ /* 0x000fe20000000800 */
[C---:B0-----:R-:W-:Y:S01]  /*ea60*/  VIADD R11, R14.reuse, UR4 ;  /* 0x000000040e0b7c36 */ /* 0x041fe20008000000 */
[----:B------:R0:W-:Y:S01]  /*ea70*/  @P4 STG.E.U8 desc[UR14][R12.64], R19 ;  /* 0x000000130c004986 */ /* 0x0001e2000c10110e */
[----:B------:R-:W-:Y:S01]  /*ea80*/  IADD3 R4, P4, R14, R3, RZ ;  /* 0x000000030e047210 */ /* 0x000fe20007f9e0ff */
[----:B------:R-:W-:Y:S01]  /*ea90*/  VIADD R10, R2, 0x71 ;  /* 0x00000071020a7836 */ /* 0x000fe20000000000 */
[----:B------:R-:W-:Y:S01]  /*eaa0*/  ULDC UR4, c[0x0][0x22c] ;  /* 0x00008b0000047ab9 */ /* 0x000fe20000000800 */
[----:B------:R-:W-:-:S02]  /*eab0*/  PRMT R15, R6, 0x7772, RZ ;  /* 0x00007772060f7816 */ /* 0x000fc400000000ff */
[-C--:B------:R-:W-:Y:S02]  /*eac0*/  LEA.HI.X.SX32 R5, R14, R0.reuse, 0x1, P4 ;  /* 0x000000000e057211 */ /* 0x080fe400020f0eff */
[CC--:B------:R-:W-:Y:S02]  /*ead0*/  IADD3 R8, P4, R11.reuse, R3.reuse, RZ ;  /* 0x000000030b087210 */ /* 0x0c0fe40007f9e0ff */
[----:B------:R-:W-:Y:S01]  /*eae0*/  PRMT R17, R6, 0x7773, RZ ;  /* 0x0000777306117816 */ /* 0x000fe200000000ff */
[----:B------:R2:W-:Y:S01]  /*eaf0*/  @P6 STG.E.U8 desc[UR14][R4.64], R15 ;  /* 0x0000000f04006986 */ /* 0x0005e2000c10110e */
[CC--:B------:R-:W-:Y:S01]  /*eb00*/  LEA.HI.X.SX32 R9, R11.reuse, R0.reuse, 0x1, P4 ;  /* 0x000000000b097211 */ /* 0x0c0fe200020f0eff */
[----:B------:R-:W-:Y:S01]  /*eb10*/  VIADD R6, R2, 0x72 ;  /* 0x0000007202067836 */ /* 0x000fe20000000000 */
[----:B------:R-:W-:Y:S01]  /*eb20*/  ISETP.LT.AND P4, PT, R10, UR4, !P0 ;  /* 0x000000040a007c0c */ /* 0x000fe2000c781270 */
[----:B------:R-:W-:Y:S02]  /*eb30*/  ULDC UR4, c[0x0][0x248] ;  /* 0x0000920000047ab9 */ /* 0x000fe40000000800 */
[----:B------:R-:W-:Y:S01]  /*eb40*/  VIADD R11, R11, UR4 ;  /* 0x000000040b0b7c36 */ /* 0x000fe20008000000 */
[----:B------:R-:W-:Y:S01]  /*eb50*/  ULDC UR4, c[0x0][0x248] ;  /* 0x0000920000047ab9 */ /* 0x000fe20000000800 */
[----:B------:R3:W-:Y:S01]  /*eb60*/  @P3 STG.E.U8 desc[UR14][R8.64], R17 ;  /* 0x0000001108003986 */ /* 0x0007e2000c10110e */
[----:B------:R-:W-:Y:S01]  /*eb70*/  ISETP.LT.AND P3, PT, R6, UR5, !P0 ;  /* 0x0000000506007c0c */ /* 0x000fe2000c761270 */
[C---:B0-----:R-:W-:Y:S01]  /*eb80*/  VIADD R12, R11.reuse, UR4 ;  /* 0x000000040b0c7c36 */ /* 0x041fe20008000000 */
[----:B------:R-:W-:Y:S01]  /*eb90*/  IADD3 R10, P6, R11, R3, RZ ;  /* 0x000000030b0a7210 */ /* 0x000fe20007fde0ff */
[----:B------:R-:W-:Y:S01]  /*eba0*/  VIADD R6, R2, 0x73 ;  /* 0x0000007302067836 */ /* 0x000fe20000000000 */
[----:B------:R-:W-:Y:S01]  /*ebb0*/  ULDC UR4, c[0x0][0x22c] ;  /* 0x00008b0000047ab9 */ /* 0x000fe20000000800 */
[----:B--2---:R-:W-:Y:S01]  /*ebc0*/  PRMT R15, R7, 0x7773, RZ ;  /* 0x00007773070f7816 */ /* 0x004fe200000000ff */
[----:B------:R-:W-:Y:S01]  /*ebd0*/  ULDC UR5, c[0x0][0x22c] ;  /* 0x00008b0000057ab9 */ /* 0x000fe20000000800 */
[----:B------:R-:W-:-:S02]  /*ebe0*/  LEA.HI.X.SX32 R11, R11, R0, 0x1, P6 ;  /* 0x000000000b0b7211 */ /* 0x000fc400030f0eff */
[----:B------:R-:W-:Y:S02]  /*ebf0*/  IADD3 R4, P6, R12, R3, RZ ;  /* 0x000000030c047210 */ /* 0x000fe40007fde0ff */
[----:B---3--:R-:W-:Y:S01]  /*ec00*/  PRMT R9, R7, 0x7772, RZ ;  /* 0x0000777207097816 */ /* 0x008fe200000000ff */
[----:B------:R-:W-:Y:S01]  /*ec10*/  VIADD R7, R2, 0x74 ;  /* 0x0000007402077836 */ /* 0x000fe20000000000 */
[----:B------:R-:W-:-:S03]  /*ec20*/  LEA.HI.X.SX32 R5, R12, R0, 0x1, P6 ;  /* 0x000000000c057211 */ /* 0x000fc600030f0eff */
[----:B------:R0:W-:Y:S01]  /*ec30*/  @P2 STG.E.U8 desc[UR14][R10.64], R9 ;  /* 0x000000090a002986 */ /* 0x0001e2000c10110e */
[----:B------:R-:W-:Y:S01]  /*ec40*/  ISETP.LT.AND P2, PT, R6, UR4, !P0 ;  /* 0x0000000406007c0c */ /* 0x000fe2000c741270 */
[----:B------:R-:W-:Y:S01]  /*ec50*/  ULDC UR4, c[0x0][0x248] ;  /* 0x0000920000047ab9 */ /* 0x000fe20000000800 */
[----:B-1----:R-:W-:Y:S01]  /*ec60*/  PRMT R25, R21, 0x7773, RZ ;  /* 0x0000777315197816 */ /* 0x002fe200000000ff */
[----:B------:R-:W-:Y:S01]  /*ec70*/  VIADD R12, R12, UR4 ;  /* 0x000000040c0c7c36 */ /* 0x000fe20008000000 */
[----:B------:R-:W-:Y:S01]  /*ec80*/  ULDC UR4, c[0x0][0x248] ;  /* 0x0000920000047ab9 */ /* 0x000fe20000000800 */
[----:B------:R1:W-:Y:S01]  /*ec90*/  @P1 STG.E.U8 desc[UR14][R4.64], R15 ;  /* 0x0000000f04001986 */ /* 0x0003e2000c10110e */
[----:B------:R-:W-:Y:S01]  /*eca0*/  ISETP.LT.AND P1, PT, R7, UR5, !P0 ;  /* 0x0000000507007c0c */ /* 0x000fe2000c721270 */
[C---:B------:R-:W-:Y:S01]  /*ecb0*/  VIADD R13, R12.reuse, UR4 ;  /* 0x000000040c0d7c36 */ /* 0x040fe20008000000 */
[----:B------:R-:W-:Y:S01]  /*ecc0*/  IADD3 R6, P6, R12, R3, RZ ;  /* 0x000000030c067210 */ /* 0x000fe20007fde0ff */
[----:B------:R-:W-:Y:S01]  /*ecd0*/  ULDC UR4, c[0x0][0x22c] ;  /* 0x00008b0000047ab9 */ /* 0x000fe20000000800 */
[----:B------:R-:W-:Y:S01]  /*ece0*/  ULDC UR5, c[0x0][0x22c] ;  /* 0x00008b0000057ab9 */ /* 0x000fe20000000800 */
[----:B0-----:R-:W-:-:S02]  /*ecf0*/  PRMT R11, R20, 0x7771, RZ ;  /* 0x00007771140b7816 */ /* 0x001fc400000000ff */
[-C--:B------:R-:W-:Y:S02]  /*ed00*/  LEA.HI.X.SX32 R7, R12, R0.reuse, 0x1, P6 ;  /* 0x000000000c077211 */ /* 0x080fe400030f0eff */
[CC--:B------:R-:W-:Y:S02]  /*ed10*/  IADD3 R8, P6, R13.reuse, R3.reuse, RZ ;  /* 0x000000030d087210 */ /* 0x0c0fe40007fde0ff */
[----:B-1----:R-:W-:Y:S01]  /*ed20*/  PRMT R15, R20, 0x7770, RZ ;  /* 0x00007770140f7816 */ /* 0x002fe200000000ff */
[C---:B------:R-:W-:Y:S01]  /*ed30*/  VIADD R4, R2.reuse, 0x75 ;  /* 0x0000007502047836 */ /* 0x040fe20000000000 */
[C---:B------:R-:W-:Y:S01]  /*ed40*/  LEA.HI.X.SX32 R9, R13.reuse, R0, 0x1, P6 ;  /* 0x000000000d097211 */ /* 0x040fe200030f0eff */
[----:B------:R-:W-:Y:S01]  /*ed50*/  VIADD R5, R2, 0x76 ;  /* 0x0000007602057836 */ /* 0x000fe20000000000 */
[----:B------:R-:W-:Y:S01]  /*ed60*/  PRMT R19, R22, 0x7772, RZ ;  /* 0x0000777216137816 */ /* 0x000fe200000000ff */
[----:B------:R0:W-:Y:S01]  /*ed70*/  @P5 STG.E.U8 desc[UR14][R6.64], R15 ;  /* 0x0000000f06005986 */ /* 0x0001e2000c10110e */
[----:B------:R-:W-:Y:S01]  /*ed80*/  ISETP.LT.AND P5, PT, R4, UR4, !P0 ;  /* 0x0000000404007c0c */ /* 0x000fe2000c7a1270 */
[----:B------:R-:W-:Y:S01]  /*ed90*/  ULDC UR4, c[0x0][0x248] ;  /* 0x0000920000047ab9 */ /* 0x000fe20000000800 */
[----:B------:R-:W-:Y:S01]  /*eda0*/  PRMT R17, R22, 0x7773, RZ ;  /* 0x0000777316117816 */ /* 0x000fe200000000ff */
        /* <DEDUP_REMOVED lines=10> */
[-C--:B------:R-:W-:Y:S01]  /*ee50*/  IADD3 R6, P6, R10, R3.reuse, RZ ;  /* 0x000000030a067210 */ /* 0x080fe20007fde0ff */
[----:B-1----:R-:W-:Y:S02]  /*ee60*/  VIADD R8, R2, 0x77 ;  /* 0x0000007702087836 */ /* 0x002fe40000000000 */
[----:B------:R0:W-:Y:S01]  /*ee70*/  @P3 STG.E.U8 desc[UR14][R4.64], R15 ;  /* 0x0000000f04003986 */ /* 0x0001e2000c10110e */
[-C--:B------:R-:W-:Y:S01]  /*ee80*/  LEA.HI.X.SX32 R7, R10, R0.reuse, 0x1, P6 ;  /* 0x000000000a077211 */ /* 0x080fe200030f0eff */
[----:B------:R-:W-:Y:S01]  /*ee90*/  VIADD R9, R2, 0x78 ;  /* 0x0000007802097836 */ /* 0x000fe20000000000 */
[C---:B------:R-:W-:Y:S02]  /*eea0*/  PRMT R13, R21.reuse, 0x7771, RZ ;  /* 0x00007771150d7816 */ /* 0x040fe400000000ff */
        /* <DEDUP_REMOVED lines=10> */
[----:B0-----:R-:W-:Y:S01]  /*ef50*/  PRMT R15, R22, 0x7770, RZ ;  /* 0x00007770160f7816 */ /* 0x001fe200000000ff */
[----:B------:R-:W-:Y:S01]  /*ef60*/  ULDC UR5, c[0x0][0x22c] ;  /* 0x00008b0000057ab9 */ /* 0x000fe20000000800 */
[----:B------:R-:W-:-:S02]  /*ef70*/  LEA.HI.X.SX32 R9, R10, R0, 0x1, P6 ;  /* 0x000000000a097211 */ /* 0x000fc400030f0eff */
[CC--:B------:R-:W-:Y:S01]  /*ef80*/  IADD3 R4, P6, R11.reuse, R3.reuse, RZ ;  /* 0x000000030b047210 */ /* 0x0c0fe20007fde0ff */
[C---:B-1----:R-:W-:Y:S02]  /*ef90*/  VIADD R6, R2.reuse, 0x79 ;  /* 0x0000007902067836 */ /* 0x042fe40000000000 */
[----:B------:R0:W-:Y:S01]  /*efa0*/  @P1 STG.E.U8 desc[UR14][R8.64], R15 ;  /* 0x0000000f08001986 */ /* 0x0001e2000c10110e */
[CC--:B------:R-:W-:Y:S01]  /*efb0*/  LEA.HI.X.SX32 R5, R11.reuse, R0.reuse, 0x1, P6 ;  /* 0x000000000b057211 */ /* 0x0c0fe200030f0eff */
[----:B------:R-:W-:Y:S01]  /*efc0*/  VIADD R7, R2, 0x7a ;  /* 0x0000007a02077836 */ /* 0x000fe20000000000 */
[----:B------:R-:W-:Y:S02]  /*efd0*/  PRMT R13, R22, 0x7771, RZ ;  /* 0x00007771160d7816 */ /* 0x000fe400000000ff */
[----:B------:R-:W-:Y:S01]  /*efe0*/  ISETP.LT.AND P1, PT, R6, UR4, !P0 ;  /* 0x0000000406007c0c */ /* 0x000fe2000c721270 */
[----:B------:R-:W-:Y:S02]  /*eff0*/  ULDC UR4, c[0x0][0x248] ;  /* 0x0000920000047ab9 */ /* 0x000fe40000000800 */
        /* <DEDUP_REMOVED lines=10> */
[-C--:B------:R-:W-:Y:S01]  /*f0a0*/  IADD3 R8, P6, R10, R3.reuse, RZ ;  /* 0x000000030a087210 */ /* 0x080fe20007fde0ff */
[----:B-1----:R-:W-:Y:S02]  /*f0b0*/  VIADD R4, R2, 0x7b ;  /* 0x0000007b02047836 */ /* 0x002fe40000000000 */
[----:B------:R0:W-:Y:S01]  /*f0c0*/  @P4 STG.E.U8 desc[UR14][R6.64], R15 ;  /* 0x0000000f06004986 */ /* 0x0001e2000c10110e */
[-C--:B------:R-:W-:Y:S01]  /*f0d0*/  LEA.HI.X.SX32 R9, R10, R0.reuse, 0x1, P6 ;  /* 0x000000000a097211 */ /* 0x080fe200030f0eff */
        /* <DEDUP_REMOVED lines=15> */
[----:B-1----:R-:W-:Y:S02]  /*f1d0*/  VIADD R8, R2, 0x7d ;  /* 0x0000007d02087836 */ /* 0x002fe40000000000 */
[----:B------:R0:W-:Y:S01]  /*f1e0*/  @P2 STG.E.U8 desc[UR14][R4.64], R15 ;  /* 0x0000000f04002986 */ /* 0x0001e2000c10110e */
[C---:B------:R-:W-:Y:S02]  /*f1f0*/  LEA.HI.X.SX32 R7, R11.reuse, R0, 0x1, P6 ;  /* 0x000000000b077211 */ /* 0x040fe400030f0eff */
[----:B------:R-:W-:Y:S02]  /*f200*/  PRMT R13, R20, 0x7773, RZ ;  /* 0x00007773140d7816 */ /* 0x000fe400000000ff */
[----:B------:R-:W-:Y:S01]  /*f210*/  ISETP.LT.AND P2, PT, R8, UR4, !P0 ;  /* 0x0000000408007c0c */ /* 0x000fe2000c741270 */
[----:B------:R-:W-:Y:S02]  /*f220*/  ULDC UR4, c[0x0][0x248] ;  /* 0x0000920000047ab9 */ /* 0x000fe40000000800 */
[----:B------:R-:W-:Y:S01]  /*f230*/  VIADD R11, R11, UR4 ;  /* 0x000000040b0b7c36 */ /* 0x000fe20008000000 */
[----:B------:R-:W-:Y:S01]  /*f240*/  ULDC UR4, c[0x0][0x248] ;  /* 0x0000920000047ab9 */ /* 0x000fe20000000800 */
[----:B------:R1:W-:Y:S02]  /*f250*/  @P1 STG.E.U8 desc[UR14][R6.64], R13 ;  /* 0x0000000d06001986 */ /* 0x0003e4000c10110e */
[C---:B------:R-:W-:Y:S01]  /*f260*/  VIADD R9, R11.reuse, UR4 ;  /* 0x000000040b097c36 */ /* 0x040fe20008000000 */
[----:B0-----:R-:W-:Y:S01]  /*f270*/  IADD3 R4, P1, R11, R3, RZ ;  /* 0x000000030b047210 */ /* 0x001fe20007f3e0ff */
[----:B------:R-:W-:-:S02]  /*f280*/  ULDC UR4, c[0x0][0x248] ;  /* 0x0000920000047ab9 */ /* 0x000fc40000000800 */
[----:B------:R-:W-:Y:S01]  /*f290*/  VIADD R10, R9, UR5 ;  /* 0x00000005090a7c36 */ /* 0x000fe20008000000 */
[-C--:B------:R-:W-:Y:S01]  /*f2a0*/  LEA.HI.X.SX32 R5, R11, R0.reuse, 0x1, P1 ;  /* 0x000000000b057211 */ /* 0x080fe200008f0eff */
[----:B------:R-:W-:Y:S02]  /*f2b0*/  ULDC UR5, c[0x0][0x248] ;  /* 0x0000920000057ab9 */ /* 0x000fe40000000800 */
[C---:B------:R-:W-:Y:S01]  /*f2c0*/  VIADD R11, R10.reuse, UR6 ;  /* 0x000000060a0b7c36 */ /* 0x040fe20008000000 */
[-C--:B------:R-:W-:Y:S01]  /*f2d0*/  IADD3 R8, P6, R10, R3.reuse, RZ ;  /* 0x000000030a087210 */ /* 0x080fe20007fde0ff */
[----:B-1----:R-:W-:Y:S01]  /*f2e0*/  VIADD R13, R2, 0x7f ;  /* 0x0000007f020d7836 */ /* 0x002fe20000000000 */
[----:B------:R-:W-:Y:S01]  /*f2f0*/  IADD3 R6, P1, R9, R3, RZ ;  /* 0x0000000309067210 */ /* 0x000fe20007f3e0ff */
[----:B------:R-:W-:Y:S01]  /*f300*/  VIADD R14, R11, UR4 ;  /* 0x000000040b0e7c36 */ /* 0x000fe20008000000 */
[----:B------:R-:W-:Y:S01]  /*f310*/  ULDC UR4, c[0x0][0x22c] ;  /* 0x00008b0000047ab9 */ /* 0x000fe20000000800 */
[----:B------:R0:W-:Y:S01]  /*f320*/  @P5 STG.E.U8 desc[UR14][R4.64], R21 ;  /* 0x0000001504005986 */ /* 0x0001e2000c10110e */
[-C--:B------:R-:W-:Y:S01]  /*f330*/  LEA.HI.X.SX32 R7, R9, R0.reuse, 0x1, P1 ;  /* 0x0000000009077211 */ /* 0x080fe200008f0eff */
[----:B------:R-:W-:Y:S01]  /*f340*/  VIADD R15, R14, UR5 ;  /* 0x000000050e0f7c36 */ /* 0x000fe20008000000 */
[----:B------:R-:W-:-:S02]  /*f350*/  LEA.HI.X.SX32 R9, R10, R0, 0x1, P6 ;  /* 0x000000000a097211 */ /* 0x000fc400030f0eff */
[CC--:B------:R-:W-:Y:S01]  /*f360*/  IADD3 R10, P6, R11.reuse, R3.reuse, RZ ;  /* 0x000000030b0a7210 */ /* 0x0c0fe20007fde0ff */
[----:B------:R0:W-:Y:S01]  /*f370*/  @P4 STG.E.U8 desc[UR14][R6.64], R25 ;  /* 0x0000001906004986 */ /* 0x0001e2000c10110e */
[CC--:B------:R-:W-:Y:S02]  /*f380*/  IADD3 R2, P1, R14.reuse, R3.reuse, RZ ;  /* 0x000000030e027210 */ /* 0x0c0fe40007f3e0ff */
[-C--:B------:R-:W-:Y:S01]  /*f390*/  LEA.HI.X.SX32 R11, R11, R0.reuse, 0x1, P6 ;  /* 0x000000000b0b7211 */ /* 0x080fe200030f0eff */
[----:B------:R0:W-:Y:S01]  /*f3a0*/  @P3 STG.E.U8 desc[UR14][R8.64], R19 ;  /* 0x0000001308003986 */ /* 0x0001e2000c10110e */
[----:B------:R-:W-:Y:S02]  /*f3b0*/  IADD3 R12, P6, R15, R3, RZ ;  /* 0x000000030f0c7210 */ /* 0x000fe40007fde0ff */
[----:B------:R-:W-:Y:S01]  /*f3c0*/  LEA.HI.X.SX32 R3, R14, R0, 0x1, P1 ;  /* 0x000000000e037211 */ /* 0x000fe200008f0eff */
[----:B------:R0:W-:Y:S01]  /*f3d0*/  @P2 STG.E.U8 desc[UR14][R10.64], R17 ;  /* 0x000000110a002986 */ /* 0x0001e2000c10110e */
[----:B------:R-:W-:-:S02]  /*f3e0*/  ISETP.LT.AND P1, PT, R16, UR7, !P0 ;  /* 0x0000000710007c0c */ /* 0x000fc4000c721270 */
[----:B------:R-:W-:Y:S02]  /*f3f0*/  ISETP.LT.AND P0, PT, R13, UR4, !P0 ;  /* 0x000000040d007c0c */ /* 0x000fe4000c701270 */
[----:B------:R-:W-:Y:S02]  /*f400*/  LEA.HI.X.SX32 R13, R15, R0, 0x1, P6 ;  /* 0x000000000f0d7211 */ /* 0x000fe400030f0eff */
[C---:B------:R-:W-:Y:S02]  /*f410*/  PRMT R15, R23.reuse, 0x7773, RZ ;  /* 0x00007773170f7816 */ /* 0x040fe400000000ff */
[----:B------:R-:W-:-:S05]  /*f420*/  PRMT R23, R23, 0x7772, RZ ;  /* 0x0000777217177816 */ /* 0x000fca00000000ff */
[----:B------:R0:W-:Y:S02]  /*f430*/  @P1 STG.E.U8 desc[UR14][R2.64], R23 ;  /* 0x0000001702001986 */ /* 0x0001e4000c10110e */
[----:B------:R-:W-:Y:S05]  /*f440*/  @!P0 EXIT ;  /* 0x000000000000894d */ /* 0x000fea0003800000 */
[----:B------:R-:W-:Y:S01]  /*f450*/  STG.E.U8 desc[UR14][R12.64], R15 ;  /* 0x0000000f0c007986 */ /* 0x000fe2000c10110e */
[----:B------:R-:W-:Y:S05]  /*f460*/  EXIT ;  /* 0x000000000000794d */ /* 0x000fea0003800000 */
.L_x_3:
[----:B------:R-:W-:-:S00]  /*f470*/  BRA `(.L_x_3) ;  /* 0xfffffffc00fc7947 */ /* 0x000fc0000383ffff */
[----:B------:R-:W-:-:S00]  /*f480*/  NOP ;  /* 0x0000000000007918 */ /* 0x000fc00000000000 */
[----:B------:R-:W-:-:S00]  /*f490*/  NOP ;  /* 0x0000000000007918 */ /* 0x000fc00000000000 */
[----:B------:R-:W-:-:S00]  /*f4a0*/  NOP ;  /* 0x0000000000007918 */ /* 0x000fc00000000000 */
[----:B------:R-:W-:-:S00]  /*f4b0*/  NOP ;  /* 0x0000000000007918 */ /* 0x000fc00000000000 */
[----:B------:R-:W-:-:S00]  /*f4c0*/  NOP ;  /* 0x0000000000007918 */ /* 0x000fc00000000000 */
[----:B------:R-:W-:-:S00]  /*f4d0*/  NOP ;  /* 0x0000000000007918 */ /* 0x000fc00000000000 */
[----:B------:R-:W-:-:S00]  /*f4e0*/  NOP ;  /* 0x0000000000007918 */ /* 0x000fc00000000000 */
[----:B------:R-:W-:-:S00]  /*f4f0*/  NOP ;  /* 0x0000000000007918 */ /* 0x000fc00000000000 */
.L_x_4:


//--------------------- .nv.shared.matmul_kernel  --------------------------
	.section	.nv.shared.matmul_kernel,"aw",@nobits
	.sectionflags	@""
	.align	16
	.zero		1024


//--------------------- .nv.shared.reserved.0     --------------------------
	.section	.nv.shared.reserved.0,"aw",@nobits
	.weak		__nv_reservedSMEM_offset_0_alias
	.size		__nv_reservedSMEM_offset_0_alias, 0, 0
	.other		__nv_reservedSMEM_offset_0_alias,@"STO_CUDA_RESERVED_SHARED STV_DEFAULT"
__nv_reservedSMEM_offset_0_alias:
	.zero		0


//--------------------- .nv.constant0.matmul_kernel --------------------------
	.section	.nv.constant0.matmul_kernel,"a",@progbits
	.sectionflags	@""
	.align	4
.nv.constant0.matmul_kernel:
	.zero		608


//--------------------- SYMBOLS --------------------------

	.type		.nv.reservedSmem.offset0,@object
	.size		.nv.reservedSmem.offset0,0x4
